//
// Generated by NVIDIA NVVM Compiler
//
// Compiler Build ID: CL-36424714
// Cuda compilation tools, release 13.0, V13.0.88
// Based on NVVM 20.0.0
//

.version 9.0
.target sm_100
.address_size 64

	// .globl	_Z21sgemm_naive_row_majoriiifPKfS0_fPf

.visible .entry _Z21sgemm_naive_row_majoriiifPKfS0_fPf(
	.param .u32 _Z21sgemm_naive_row_majoriiifPKfS0_fPf_param_0,
	.param .u32 _Z21sgemm_naive_row_majoriiifPKfS0_fPf_param_1,
	.param .u32 _Z21sgemm_naive_row_majoriiifPKfS0_fPf_param_2,
	.param .f32 _Z21sgemm_naive_row_majoriiifPKfS0_fPf_param_3,
	.param .u64 .ptr .align 1 _Z21sgemm_naive_row_majoriiifPKfS0_fPf_param_4,
	.param .u64 .ptr .align 1 _Z21sgemm_naive_row_majoriiifPKfS0_fPf_param_5,
	.param .f32 _Z21sgemm_naive_row_majoriiifPKfS0_fPf_param_6,
	.param .u64 .ptr .align 1 _Z21sgemm_naive_row_majoriiifPKfS0_fPf_param_7
)
{
	.reg .pred 	%p<13>;
	.reg .b32 	%r<94>;
	.reg .b32 	%f<73>;
	.reg .b64 	%rd<70>;

	ld.param.u32 	%r46, [_Z21sgemm_naive_row_majoriiifPKfS0_fPf_param_0];
	ld.param.u32 	%r44, [_Z21sgemm_naive_row_majoriiifPKfS0_fPf_param_1];
	ld.param.u32 	%r45, [_Z21sgemm_naive_row_majoriiifPKfS0_fPf_param_2];
	ld.param.f32 	%f13, [_Z21sgemm_naive_row_majoriiifPKfS0_fPf_param_3];
	ld.param.u64 	%rd4, [_Z21sgemm_naive_row_majoriiifPKfS0_fPf_param_4];
	ld.param.u64 	%rd5, [_Z21sgemm_naive_row_majoriiifPKfS0_fPf_param_5];
	ld.param.f32 	%f14, [_Z21sgemm_naive_row_majoriiifPKfS0_fPf_param_6];
	cvta.to.global.u64 	%rd1, %rd5;
	cvta.to.global.u64 	%rd2, %rd4;
	mov.u32 	%r48, %ntid.x;
	mov.u32 	%r49, %ctaid.x;
	mul.lo.s32 	%r1, %r48, %r49;
	mov.u32 	%r2, %tid.x;
	add.s32 	%r3, %r1, %r2;
	mov.u32 	%r50, %ntid.y;
	mov.u32 	%r51, %ctaid.y;
	mov.u32 	%r52, %tid.y;
	mad.lo.s32 	%r53, %r50, %r51, %r52;
	setp.ge.u32 	%p1, %r3, %r44;
	setp.ge.u32 	%p2, %r53, %r46;
	or.pred  	%p3, %p1, %p2;
	@%p3 bra 	$L__BB0_14;
	setp.lt.s32 	%p4, %r45, 1;
	mov.f32 	%f72, 0f00000000;
	@%p4 bra 	$L__BB0_13;
	mul.lo.s32 	%r5, %r45, %r53;
	and.b32  	%r6, %r45, 7;
	setp.lt.u32 	%p5, %r45, 8;
	mov.f32 	%f72, 0f00000000;
	mov.b32 	%r92, 0;
	@%p5 bra 	$L__BB0_5;
	and.b32  	%r92, %r45, 2147483640;
	neg.s32 	%r90, %r92;
	add.s32 	%r55, %r2, %r44;
	add.s32 	%r89, %r55, %r1;
	shl.b32 	%r10, %r44, 3;
	shl.b32 	%r56, %r44, 1;
	add.s32 	%r88, %r3, %r56;
	mad.lo.s32 	%r87, %r44, 3, %r3;
	shl.b32 	%r57, %r44, 2;
	add.s32 	%r86, %r3, %r57;
	mad.lo.s32 	%r85, %r44, 5, %r3;
	mad.lo.s32 	%r84, %r44, 6, %r3;
	mad.lo.s32 	%r83, %r44, 7, %r3;
	add.s32 	%r81, %r5, 3;
	mov.f32 	%f72, 0f00000000;
	mov.u32 	%r82, %r3;
$L__BB0_4:
	.pragma "nounroll";
	add.s32 	%r58, %r81, -3;
	mul.wide.u32 	%rd6, %r58, 4;
	add.s64 	%rd7, %rd2, %rd6;
	ld.global.f32 	%f19, [%rd7];
	mul.wide.u32 	%rd8, %r82, 4;
	add.s64 	%rd9, %rd1, %rd8;
	ld.global.f32 	%f20, [%rd9];
	fma.rn.f32 	%f21, %f19, %f20, %f72;
	add.s32 	%r59, %r81, -2;
	mul.wide.u32 	%rd10, %r59, 4;
	add.s64 	%rd11, %rd2, %rd10;
	ld.global.f32 	%f22, [%rd11];
	mul.wide.u32 	%rd12, %r89, 4;
	add.s64 	%rd13, %rd1, %rd12;
	ld.global.f32 	%f23, [%rd13];
	fma.rn.f32 	%f24, %f22, %f23, %f21;
	add.s32 	%r60, %r81, -1;
	mul.wide.u32 	%rd14, %r60, 4;
	add.s64 	%rd15, %rd2, %rd14;
	ld.global.f32 	%f25, [%rd15];
	mul.wide.u32 	%rd16, %r88, 4;
	add.s64 	%rd17, %rd1, %rd16;
	ld.global.f32 	%f26, [%rd17];
	fma.rn.f32 	%f27, %f25, %f26, %f24;
	add.s32 	%r61, %r81, 4;
	mul.wide.u32 	%rd18, %r81, 4;
	add.s64 	%rd19, %rd2, %rd18;
	ld.global.f32 	%f28, [%rd19];
	mul.wide.u32 	%rd20, %r87, 4;
	add.s64 	%rd21, %rd1, %rd20;
	ld.global.f32 	%f29, [%rd21];
	fma.rn.f32 	%f30, %f28, %f29, %f27;
	add.s32 	%r62, %r81, 1;
	mul.wide.u32 	%rd22, %r62, 4;
	add.s64 	%rd23, %rd2, %rd22;
	ld.global.f32 	%f31, [%rd23];
	mul.wide.u32 	%rd24, %r86, 4;
	add.s64 	%rd25, %rd1, %rd24;
	ld.global.f32 	%f32, [%rd25];
	fma.rn.f32 	%f33, %f31, %f32, %f30;
	add.s32 	%r63, %r81, 2;
	mul.wide.u32 	%rd26, %r63, 4;
	add.s64 	%rd27, %rd2, %rd26;
	ld.global.f32 	%f34, [%rd27];
	mul.wide.u32 	%rd28, %r85, 4;
	add.s64 	%rd29, %rd1, %rd28;
	ld.global.f32 	%f35, [%rd29];
	fma.rn.f32 	%f36, %f34, %f35, %f33;
	add.s32 	%r64, %r81, 3;
	mul.wide.u32 	%rd30, %r64, 4;
	add.s64 	%rd31, %rd2, %rd30;
	ld.global.f32 	%f37, [%rd31];
	mul.wide.u32 	%rd32, %r84, 4;
	add.s64 	%rd33, %rd1, %rd32;
	ld.global.f32 	%f38, [%rd33];
	fma.rn.f32 	%f39, %f37, %f38, %f36;
	mul.wide.u32 	%rd34, %r61, 4;
	add.s64 	%rd35, %rd2, %rd34;
	ld.global.f32 	%f40, [%rd35];
	mul.wide.u32 	%rd36, %r83, 4;
	add.s64 	%rd37, %rd1, %rd36;
	ld.global.f32 	%f41, [%rd37];
	fma.rn.f32 	%f72, %f40, %f41, %f39;
	add.s32 	%r90, %r90, 8;
	add.s32 	%r89, %r89, %r10;
	add.s32 	%r88, %r88, %r10;
	add.s32 	%r87, %r87, %r10;
	add.s32 	%r86, %r86, %r10;
	add.s32 	%r85, %r85, %r10;
	add.s32 	%r84, %r84, %r10;
	add.s32 	%r83, %r83, %r10;
	add.s32 	%r82, %r82, %r10;
	add.s32 	%r81, %r81, 8;
	setp.ne.s32 	%p6, %r90, 0;
	@%p6 bra 	$L__BB0_4;
$L__BB0_5:
	setp.eq.s32 	%p7, %r6, 0;
	@%p7 bra 	$L__BB0_13;
	and.b32  	%r39, %r45, 3;
	setp.lt.u32 	%p8, %r6, 4;
	@%p8 bra 	$L__BB0_8;
	add.s32 	%r65, %r92, %r5;
	mul.wide.u32 	%rd38, %r65, 4;
	add.s64 	%rd39, %rd2, %rd38;
	ld.global.f32 	%f43, [%rd39];
	mad.lo.s32 	%r66, %r92, %r44, %r3;
	mul.wide.u32 	%rd40, %r66, 4;
	add.s64 	%rd41, %rd1, %rd40;
	ld.global.f32 	%f44, [%rd41];
	fma.rn.f32 	%f45, %f43, %f44, %f72;
	add.s32 	%r67, %r65, 1;
	mul.wide.u32 	%rd42, %r67, 4;
	add.s64 	%rd43, %rd2, %rd42;
	ld.global.f32 	%f46, [%rd43];
	add.s32 	%r68, %r66, %r44;
	mul.wide.u32 	%rd44, %r68, 4;
	add.s64 	%rd45, %rd1, %rd44;
	ld.global.f32 	%f47, [%rd45];
	fma.rn.f32 	%f48, %f46, %f47, %f45;
	add.s32 	%r69, %r65, 2;
	mul.wide.u32 	%rd46, %r69, 4;
	add.s64 	%rd47, %rd2, %rd46;
	ld.global.f32 	%f49, [%rd47];
	add.s32 	%r70, %r68, %r44;
	mul.wide.u32 	%rd48, %r70, 4;
	add.s64 	%rd49, %rd1, %rd48;
	ld.global.f32 	%f50, [%rd49];
	fma.rn.f32 	%f51, %f49, %f50, %f48;
	add.s32 	%r71, %r65, 3;
	mul.wide.u32 	%rd50, %r71, 4;
	add.s64 	%rd51, %rd2, %rd50;
	ld.global.f32 	%f52, [%rd51];
	add.s32 	%r72, %r70, %r44;
	mul.wide.u32 	%rd52, %r72, 4;
	add.s64 	%rd53, %rd1, %rd52;
	ld.global.f32 	%f53, [%rd53];
	fma.rn.f32 	%f72, %f52, %f53, %f51;
	add.s32 	%r92, %r92, 4;
$L__BB0_8:
	setp.eq.s32 	%p9, %r39, 0;
	@%p9 bra 	$L__BB0_13;
	setp.eq.s32 	%p10, %r39, 1;
	@%p10 bra 	$L__BB0_11;
	add.s32 	%r73, %r92, %r5;
	mul.wide.u32 	%rd54, %r73, 4;
	add.s64 	%rd55, %rd2, %rd54;
	ld.global.f32 	%f55, [%rd55];
	mad.lo.s32 	%r74, %r92, %r44, %r3;
	mul.wide.u32 	%rd56, %r74, 4;
	add.s64 	%rd57, %rd1, %rd56;
	ld.global.f32 	%f56, [%rd57];
	fma.rn.f32 	%f57, %f55, %f56, %f72;
	add.s32 	%r75, %r73, 1;
	mul.wide.u32 	%rd58, %r75, 4;
	add.s64 	%rd59, %rd2, %rd58;
	ld.global.f32 	%f58, [%rd59];
	add.s32 	%r76, %r74, %r44;
	mul.wide.u32 	%rd60, %r76, 4;
	add.s64 	%rd61, %rd1, %rd60;
	ld.global.f32 	%f59, [%rd61];
	fma.rn.f32 	%f72, %f58, %f59, %f57;
	add.s32 	%r92, %r92, 2;
$L__BB0_11:
	and.b32  	%r77, %r45, 1;
	setp.eq.b32 	%p11, %r77, 1;
	not.pred 	%p12, %p11;
	@%p12 bra 	$L__BB0_13;
	add.s32 	%r78, %r92, %r5;
	mul.wide.u32 	%rd62, %r78, 4;
	add.s64 	%rd63, %rd2, %rd62;
	ld.global.f32 	%f60, [%rd63];
	mad.lo.s32 	%r79, %r92, %r44, %r3;
	mul.wide.u32 	%rd64, %r79, 4;
	add.s64 	%rd65, %rd1, %rd64;
	ld.global.f32 	%f61, [%rd65];
	fma.rn.f32 	%f72, %f60, %f61, %f72;
$L__BB0_13:
	ld.param.u64 	%rd69, [_Z21sgemm_naive_row_majoriiifPKfS0_fPf_param_7];
	mad.lo.s32 	%r80, %r44, %r53, %r3;
	cvta.to.global.u64 	%rd66, %rd69;
	mul.wide.u32 	%rd67, %r80, 4;
	add.s64 	%rd68, %rd66, %rd67;
	ld.global.f32 	%f62, [%rd68];
	mul.f32 	%f63, %f14, %f62;
	fma.rn.f32 	%f64, %f13, %f72, %f63;
	st.global.f32 	[%rd68], %f64;
$L__BB0_14:
	ret;

}
	// .globl	_Z24sgemm_naive_column_majoriiifPKfS0_fPf
.visible .entry _Z24sgemm_naive_column_majoriiifPKfS0_fPf(
	.param .u32 _Z24sgemm_naive_column_majoriiifPKfS0_fPf_param_0,
	.param .u32 _Z24sgemm_naive_column_majoriiifPKfS0_fPf_param_1,
	.param .u32 _Z24sgemm_naive_column_majoriiifPKfS0_fPf_param_2,
	.param .f32 _Z24sgemm_naive_column_majoriiifPKfS0_fPf_param_3,
	.param .u64 .ptr .align 1 _Z24sgemm_naive_column_majoriiifPKfS0_fPf_param_4,
	.param .u64 .ptr .align 1 _Z24sgemm_naive_column_majoriiifPKfS0_fPf_param_5,
	.param .f32 _Z24sgemm_naive_column_majoriiifPKfS0_fPf_param_6,
	.param .u64 .ptr .align 1 _Z24sgemm_naive_column_majoriiifPKfS0_fPf_param_7
)
{
	.reg .pred 	%p<13>;
	.reg .b32 	%r<94>;
	.reg .b32 	%f<73>;
	.reg .b64 	%rd<70>;

	ld.param.u32 	%r46, [_Z24sgemm_naive_column_majoriiifPKfS0_fPf_param_0];
	ld.param.u32 	%r47, [_Z24sgemm_naive_column_majoriiifPKfS0_fPf_param_1];
	ld.param.u32 	%r45, [_Z24sgemm_naive_column_majoriiifPKfS0_fPf_param_2];
	ld.param.f32 	%f13, [_Z24sgemm_naive_column_majoriiifPKfS0_fPf_param_3];
	ld.param.u64 	%rd4, [_Z24sgemm_naive_column_majoriiifPKfS0_fPf_param_4];
	ld.param.u64 	%rd5, [_Z24sgemm_naive_column_majoriiifPKfS0_fPf_param_5];
	ld.param.f32 	%f14, [_Z24sgemm_naive_column_majoriiifPKfS0_fPf_param_6];
	cvta.to.global.u64 	%rd1, %rd5;
	cvta.to.global.u64 	%rd2, %rd4;
	mov.u32 	%r48, %ntid.x;
	mov.u32 	%r49, %ctaid.x;
	mov.u32 	%r50, %tid.x;
	mad.lo.s32 	%r1, %r48, %r49, %r50;
	mov.u32 	%r51, %ntid.y;
	mov.u32 	%r52, %ctaid.y;
	mul.lo.s32 	%r2, %r51, %r52;
	mov.u32 	%r3, %tid.y;
	add.s32 	%r53, %r2, %r3;
	setp.ge.u32 	%p1, %r1, %r47;
	setp.ge.u32 	%p2, %r53, %r46;
	or.pred  	%p3, %p1, %p2;
	@%p3 bra 	$L__BB1_14;
	setp.lt.s32 	%p4, %r45, 1;
	mov.f32 	%f72, 0f00000000;
	@%p4 bra 	$L__BB1_13;
	mul.lo.s32 	%r5, %r45, %r1;
	and.b32  	%r6, %r45, 7;
	setp.lt.u32 	%p5, %r45, 8;
	mov.f32 	%f72, 0f00000000;
	mov.b32 	%r92, 0;
	@%p5 bra 	$L__BB1_5;
	and.b32  	%r92, %r45, 2147483640;
	neg.s32 	%r90, %r92;
	add.s32 	%r89, %r5, 3;
	add.s32 	%r55, %r3, %r46;
	add.s32 	%r88, %r55, %r2;
	shl.b32 	%r11, %r46, 3;
	shl.b32 	%r56, %r46, 1;
	add.s32 	%r87, %r53, %r56;
	mad.lo.s32 	%r86, %r46, 3, %r53;
	shl.b32 	%r57, %r46, 2;
	add.s32 	%r85, %r53, %r57;
	mad.lo.s32 	%r84, %r46, 5, %r53;
	mad.lo.s32 	%r83, %r46, 6, %r53;
	mad.lo.s32 	%r82, %r46, 7, %r53;
	mov.f32 	%f72, 0f00000000;
	mov.u32 	%r81, %r53;
$L__BB1_4:
	.pragma "nounroll";
	mul.wide.u32 	%rd6, %r81, 4;
	add.s64 	%rd7, %rd2, %rd6;
	ld.global.f32 	%f19, [%rd7];
	add.s32 	%r58, %r89, -3;
	mul.wide.u32 	%rd8, %r58, 4;
	add.s64 	%rd9, %rd1, %rd8;
	ld.global.f32 	%f20, [%rd9];
	fma.rn.f32 	%f21, %f19, %f20, %f72;
	mul.wide.u32 	%rd10, %r88, 4;
	add.s64 	%rd11, %rd2, %rd10;
	ld.global.f32 	%f22, [%rd11];
	add.s32 	%r59, %r89, -2;
	mul.wide.u32 	%rd12, %r59, 4;
	add.s64 	%rd13, %rd1, %rd12;
	ld.global.f32 	%f23, [%rd13];
	fma.rn.f32 	%f24, %f22, %f23, %f21;
	mul.wide.u32 	%rd14, %r87, 4;
	add.s64 	%rd15, %rd2, %rd14;
	ld.global.f32 	%f25, [%rd15];
	add.s32 	%r60, %r89, -1;
	mul.wide.u32 	%rd16, %r60, 4;
	add.s64 	%rd17, %rd1, %rd16;
	ld.global.f32 	%f26, [%rd17];
	fma.rn.f32 	%f27, %f25, %f26, %f24;
	mul.wide.u32 	%rd18, %r86, 4;
	add.s64 	%rd19, %rd2, %rd18;
	ld.global.f32 	%f28, [%rd19];
	add.s32 	%r61, %r89, 4;
	mul.wide.u32 	%rd20, %r89, 4;
	add.s64 	%rd21, %rd1, %rd20;
	ld.global.f32 	%f29, [%rd21];
	fma.rn.f32 	%f30, %f28, %f29, %f27;
	mul.wide.u32 	%rd22, %r85, 4;
	add.s64 	%rd23, %rd2, %rd22;
	ld.global.f32 	%f31, [%rd23];
	add.s32 	%r62, %r89, 1;
	mul.wide.u32 	%rd24, %r62, 4;
	add.s64 	%rd25, %rd1, %rd24;
	ld.global.f32 	%f32, [%rd25];
	fma.rn.f32 	%f33, %f31, %f32, %f30;
	mul.wide.u32 	%rd26, %r84, 4;
	add.s64 	%rd27, %rd2, %rd26;
	ld.global.f32 	%f34, [%rd27];
	add.s32 	%r63, %r89, 2;
	mul.wide.u32 	%rd28, %r63, 4;
	add.s64 	%rd29, %rd1, %rd28;
	ld.global.f32 	%f35, [%rd29];
	fma.rn.f32 	%f36, %f34, %f35, %f33;
	mul.wide.u32 	%rd30, %r83, 4;
	add.s64 	%rd31, %rd2, %rd30;
	ld.global.f32 	%f37, [%rd31];
	add.s32 	%r64, %r89, 3;
	mul.wide.u32 	%rd32, %r64, 4;
	add.s64 	%rd33, %rd1, %rd32;
	ld.global.f32 	%f38, [%rd33];
	fma.rn.f32 	%f39, %f37, %f38, %f36;
	mul.wide.u32 	%rd34, %r82, 4;
	add.s64 	%rd35, %rd2, %rd34;
	ld.global.f32 	%f40, [%rd35];
	mul.wide.u32 	%rd36, %r61, 4;
	add.s64 	%rd37, %rd1, %rd36;
	ld.global.f32 	%f41, [%rd37];
	fma.rn.f32 	%f72, %f40, %f41, %f39;
	add.s32 	%r90, %r90, 8;
	add.s32 	%r89, %r89, 8;
	add.s32 	%r88, %r88, %r11;
	add.s32 	%r87, %r87, %r11;
	add.s32 	%r86, %r86, %r11;
	add.s32 	%r85, %r85, %r11;
	add.s32 	%r84, %r84, %r11;
	add.s32 	%r83, %r83, %r11;
	add.s32 	%r82, %r82, %r11;
	add.s32 	%r81, %r81, %r11;
	setp.ne.s32 	%p6, %r90, 0;
	@%p6 bra 	$L__BB1_4;
$L__BB1_5:
	setp.eq.s32 	%p7, %r6, 0;
	@%p7 bra 	$L__BB1_13;
	and.b32  	%r39, %r45, 3;
	setp.lt.u32 	%p8, %r6, 4;
	@%p8 bra 	$L__BB1_8;
	mad.lo.s32 	%r65, %r92, %r46, %r53;
	mul.wide.u32 	%rd38, %r65, 4;
	add.s64 	%rd39, %rd2, %rd38;
	ld.global.f32 	%f43, [%rd39];
	add.s32 	%r66, %r92, %r5;
	mul.wide.u32 	%rd40, %r66, 4;
	add.s64 	%rd41, %rd1, %rd40;
	ld.global.f32 	%f44, [%rd41];
	fma.rn.f32 	%f45, %f43, %f44, %f72;
	add.s32 	%r67, %r65, %r46;
	mul.wide.u32 	%rd42, %r67, 4;
	add.s64 	%rd43, %rd2, %rd42;
	ld.global.f32 	%f46, [%rd43];
	add.s32 	%r68, %r66, 1;
	mul.wide.u32 	%rd44, %r68, 4;
	add.s64 	%rd45, %rd1, %rd44;
	ld.global.f32 	%f47, [%rd45];
	fma.rn.f32 	%f48, %f46, %f47, %f45;
	add.s32 	%r69, %r67, %r46;
	mul.wide.u32 	%rd46, %r69, 4;
	add.s64 	%rd47, %rd2, %rd46;
	ld.global.f32 	%f49, [%rd47];
	add.s32 	%r70, %r66, 2;
	mul.wide.u32 	%rd48, %r70, 4;
	add.s64 	%rd49, %rd1, %rd48;
	ld.global.f32 	%f50, [%rd49];
	fma.rn.f32 	%f51, %f49, %f50, %f48;
	add.s32 	%r71, %r69, %r46;
	mul.wide.u32 	%rd50, %r71, 4;
	add.s64 	%rd51, %rd2, %rd50;
	ld.global.f32 	%f52, [%rd51];
	add.s32 	%r72, %r66, 3;
	mul.wide.u32 	%rd52, %r72, 4;
	add.s64 	%rd53, %rd1, %rd52;
	ld.global.f32 	%f53, [%rd53];
	fma.rn.f32 	%f72, %f52, %f53, %f51;
	add.s32 	%r92, %r92, 4;
$L__BB1_8:
	setp.eq.s32 	%p9, %r39, 0;
	@%p9 bra 	$L__BB1_13;
	setp.eq.s32 	%p10, %r39, 1;
	@%p10 bra 	$L__BB1_11;
	mad.lo.s32 	%r73, %r92, %r46, %r53;
	mul.wide.u32 	%rd54, %r73, 4;
	add.s64 	%rd55, %rd2, %rd54;
	ld.global.f32 	%f55, [%rd55];
	add.s32 	%r74, %r92, %r5;
	mul.wide.u32 	%rd56, %r74, 4;
	add.s64 	%rd57, %rd1, %rd56;
	ld.global.f32 	%f56, [%rd57];
	fma.rn.f32 	%f57, %f55, %f56, %f72;
	add.s32 	%r75, %r73, %r46;
	mul.wide.u32 	%rd58, %r75, 4;
	add.s64 	%rd59, %rd2, %rd58;
	ld.global.f32 	%f58, [%rd59];
	add.s32 	%r76, %r74, 1;
	mul.wide.u32 	%rd60, %r76, 4;
	add.s64 	%rd61, %rd1, %rd60;
	ld.global.f32 	%f59, [%rd61];
	fma.rn.f32 	%f72, %f58, %f59, %f57;
	add.s32 	%r92, %r92, 2;
$L__BB1_11:
	and.b32  	%r77, %r45, 1;
	setp.eq.b32 	%p11, %r77, 1;
	not.pred 	%p12, %p11;
	@%p12 bra 	$L__BB1_13;
	mad.lo.s32 	%r78, %r92, %r46, %r53;
	mul.wide.u32 	%rd62, %r78, 4;
	add.s64 	%rd63, %rd2, %rd62;
	ld.global.f32 	%f60, [%rd63];
	add.s32 	%r79, %r92, %r5;
	mul.wide.u32 	%rd64, %r79, 4;
	add.s64 	%rd65, %rd1, %rd64;
	ld.global.f32 	%f61, [%rd65];
	fma.rn.f32 	%f72, %f60, %f61, %f72;
$L__BB1_13:
	ld.param.u64 	%rd69, [_Z24sgemm_naive_column_majoriiifPKfS0_fPf_param_7];
	mad.lo.s32 	%r80, %r1, %r46, %r53;
	cvta.to.global.u64 	%rd66, %rd69;
	mul.wide.u32 	%rd67, %r80, 4;
	add.s64 	%rd68, %rd66, %rd67;
	ld.global.f32 	%f62, [%rd68];
	mul.f32 	%f63, %f14, %f62;
	fma.rn.f32 	%f64, %f13, %f72, %f63;
	st.global.f32 	[%rd68], %f64;
$L__BB1_14:
	ret;

}


// ===== COMPILED SASS (sm_100) =====

	.target	sm_100

	.elftype	@"ET_EXEC"


//--------------------- .note.nv.tkinfo           --------------------------
	.section	.note.nv.tkinfo,"",@"SHT_NOTE"
	.sectionflags	@"SHF_NOTE_NV_TKINFO"
	.tkinfo
        /*0018*/ 	.word	0x00000002
        /*0030*/ 	.string	""
        /*0030*/ 	.string	"ptxas"
        /*0030*/ 	.string	"Cuda compilation tools, release 13.0, V13.0.88"
        /*0030*/ 	.string	"Build cuda_13.0.r13.0/compiler.36424714_0"
        /*0030*/ 	.string	"-arch sm_100 -m 64 "



//--------------------- .note.nv.cuinfo           --------------------------
	.section	.note.nv.cuinfo,"",@"SHT_NOTE"
	.sectionflags	@"SHF_NOTE_NV_CUINFO"
        /*0018*/ 	.short	0x0002
        /*001a*/ 	.short	0x0064
        /*001c*/ 	.short	0x0082
	.zero		2


//--------------------- .nv.info                  --------------------------
	.section	.nv.info,"",@"SHT_CUDA_INFO"
	.align	4


	//----- nvinfo : EIATTR_REGCOUNT
	.align		4
        /*0000*/ 	.byte	0x04, 0x2f
        /*0002*/ 	.short	(.L_1 - .L_0)
	.align		4
.L_0:
        /*0004*/ 	.word	index@(_Z21sgemm_naive_row_majoriiifPKfS0_fPf)
        /*0008*/ 	.word	0x00000020


	//----- nvinfo : EIATTR_FRAME_SIZE
	.align		4
.L_1:
        /*000c*/ 	.byte	0x04, 0x11
        /*000e*/ 	.short	(.L_3 - .L_2)
	.align		4
.L_2:
        /*0010*/ 	.word	index@(_Z21sgemm_naive_row_majoriiifPKfS0_fPf)
        /*0014*/ 	.word	0x00000000


	//----- nvinfo : EIATTR_REGCOUNT
	.align		4
.L_3:
        /*0018*/ 	.byte	0x04, 0x2f
        /*001a*/ 	.short	(.L_5 - .L_4)
	.align		4
.L_4:
        /*001c*/ 	.word	index@(_Z24sgemm_naive_column_majoriiifPKfS0_fPf)
        /*0020*/ 	.word	0x00000020


	//----- nvinfo : EIATTR_FRAME_SIZE
	.align		4
.L_5:
        /*0024*/ 	.byte	0x04, 0x11
        /*0026*/ 	.short	(.L_7 - .L_6)
	.align		4
.L_6:
        /*0028*/ 	.word	index@(_Z24sgemm_naive_column_majoriiifPKfS0_fPf)
        /*002c*/ 	.word	0x00000000


	//----- nvinfo : EIATTR_MIN_STACK_SIZE
	.align		4
.L_7:
        /*0030*/ 	.byte	0x04, 0x12
        /*0032*/ 	.short	(.L_9 - .L_8)
	.align		4
.L_8:
        /*0034*/ 	.word	index@(_Z24sgemm_naive_column_majoriiifPKfS0_fPf)
        /*0038*/ 	.word	0x00000000


	//----- nvinfo : EIATTR_MIN_STACK_SIZE
	.align		4
.L_9:
        /*003c*/ 	.byte	0x04, 0x12
        /*003e*/ 	.short	(.L_11 - .L_10)
	.align		4
.L_10:
        /*0040*/ 	.word	index@(_Z21sgemm_naive_row_majoriiifPKfS0_fPf)
        /*0044*/ 	.word	0x00000000
.L_11:


//--------------------- .nv.compat                --------------------------
	.section	.nv.compat,"",@"SHT_CUDA_COMPAT_INFO"
	.align	4
        /*0000*/ 	.byte	0x02, 0x09, 0x00, 0x00, 0x02, 0x02, 0x01, 0x00, 0x02, 0x05, 0x05, 0x00, 0x03, 0x07, 0x01, 0x01
        /*0010*/ 	.byte	0x02, 0x03, 0x00, 0x00, 0x02, 0x06, 0x01, 0x00, 0x04, 0x0b, 0x08, 0x00, 0x09, 0x00, 0x00, 0x00
        /*0020*/ 	.byte	0x00, 0x00, 0x00, 0x00


//--------------------- .nv.info._Z24sgemm_naive_column_majoriiifPKfS0_fPf --------------------------
	.section	.nv.info._Z24sgemm_naive_column_majoriiifPKfS0_fPf,"",@"SHT_CUDA_INFO"
	.sectionflags	@""
	.align	4


	//----- nvinfo : EIATTR_CUDA_API_VERSION
	.align		4
        /*0000*/ 	.byte	0x04, 0x37
        /*0002*/ 	.short	(.L_13 - .L_12)
.L_12:
        /*0004*/ 	.word	0x00000082


	//----- nvinfo : EIATTR_KPARAM_INFO
	.align		4
.L_13:
        /*0008*/ 	.byte	0x04, 0x17
        /*000a*/ 	.short	(.L_15 - .L_14)
.L_14:
        /*000c*/ 	.word	0x00000000
        /*0010*/ 	.short	0x0007
        /*0012*/ 	.short	0x0028
        /*0014*/ 	.byte	0x00, 0xf5, 0x21, 0x00


	//----- nvinfo : EIATTR_KPARAM_INFO
	.align		4
.L_15:
        /*0018*/ 	.byte	0x04, 0x17
        /*001a*/ 	.short	(.L_17 - .L_16)
.L_16:
        /*001c*/ 	.word	0x00000000
        /*0020*/ 	.short	0x0006
        /*0022*/ 	.short	0x0020
        /*0024*/ 	.byte	0x00, 0xf0, 0x11, 0x00


	//----- nvinfo : EIATTR_KPARAM_INFO
	.align		4
.L_17:
        /*0028*/ 	.byte	0x04, 0x17
        /*002a*/ 	.short	(.L_19 - .L_18)
.L_18:
        /*002c*/ 	.word	0x00000000
        /*0030*/ 	.short	0x0005
        /*0032*/ 	.short	0x0018
        /*0034*/ 	.byte	0x00, 0xf5, 0x21, 0x00


	//----- nvinfo : EIATTR_KPARAM_INFO
	.align		4
.L_19:
        /*0038*/ 	.byte	0x04, 0x17
        /*003a*/ 	.short	(.L_21 - .L_20)
.L_20:
        /*003c*/ 	.word	0x00000000
        /*0040*/ 	.short	0x0004
        /*0042*/ 	.short	0x0010
        /*0044*/ 	.byte	0x00, 0xf5, 0x21, 0x00


	//----- nvinfo : EIATTR_KPARAM_INFO
	.align		4
.L_21:
        /*0048*/ 	.byte	0x04, 0x17
        /*004a*/ 	.short	(.L_23 - .L_22)
.L_22:
        /*004c*/ 	.word	0x00000000
        /*0050*/ 	.short	0x0003
        /*0052*/ 	.short	0x000c
        /*0054*/ 	.byte	0x00, 0xf0, 0x11, 0x00


	//----- nvinfo : EIATTR_KPARAM_INFO
	.align		4
.L_23:
        /*0058*/ 	.byte	0x04, 0x17
        /*005a*/ 	.short	(.L_25 - .L_24)
.L_24:
        /*005c*/ 	.word	0x00000000
        /*0060*/ 	.short	0x0002
        /*0062*/ 	.short	0x0008
        /*0064*/ 	.byte	0x00, 0xf0, 0x11, 0x00


	//----- nvinfo : EIATTR_KPARAM_INFO
	.align		4
.L_25:
        /*0068*/ 	.byte	0x04, 0x17
        /*006a*/ 	.short	(.L_27 - .L_26)
.L_26:
        /*006c*/ 	.word	0x00000000
        /*0070*/ 	.short	0x0001
        /*0072*/ 	.short	0x0004
        /*0074*/ 	.byte	0x00, 0xf0, 0x11, 0x00


	//----- nvinfo : EIATTR_KPARAM_INFO
	.align		4
.L_27:
        /*0078*/ 	.byte	0x04, 0x17
        /*007a*/ 	.short	(.L_29 - .L_28)
.L_28:
        /*007c*/ 	.word	0x00000000
        /*0080*/ 	.short	0x0000
        /*0082*/ 	.short	0x0000
        /*0084*/ 	.byte	0x00, 0xf0, 0x11, 0x00


	//----- nvinfo : EIATTR_SPARSE_MMA_MASK
	.align		4
.L_29:
        /*0088*/ 	.byte	0x03, 0x50
        /*008a*/ 	.short	0x0000


	//----- nvinfo : EIATTR_MAXREG_COUNT
	.align		4
        /*008c*/ 	.byte	0x03, 0x1b
        /*008e*/ 	.short	0x00ff


	//----- nvinfo : EIATTR_MERCURY_ISA_VERSION
	.align		4
        /*0090*/ 	.byte	0x03, 0x5f
        /*0092*/ 	.short	0x0101


	//----- nvinfo : EIATTR_VRC_CTA_INIT_COUNT
	.align		4
        /*0094*/ 	.byte	0x02, 0x4a
	.zero		1
	.zero		1


	//----- nvinfo : EIATTR_EXIT_INSTR_OFFSETS
	.align		4
        /*0098*/ 	.byte	0x04, 0x1c
        /*009a*/ 	.short	(.L_31 - .L_30)


	//   ....[0]....
.L_30:
        /*009c*/ 	.word	0x000000d0


	//   ....[1]....
        /*00a0*/ 	.word	0x00000ad0


	//----- nvinfo : EIATTR_CBANK_PARAM_SIZE
	.align		4
.L_31:
        /*00a4*/ 	.byte	0x03, 0x19
        /*00a6*/ 	.short	0x0030


	//----- nvinfo : EIATTR_PARAM_CBANK
	.align		4
        /*00a8*/ 	.byte	0x04, 0x0a
        /*00aa*/ 	.short	(.L_33 - .L_32)
	.align		4
.L_32:
        /*00ac*/ 	.word	index@(.nv.constant0._Z24sgemm_naive_column_majoriiifPKfS0_fPf)
        /*00b0*/ 	.short	0x0380
        /*00b2*/ 	.short	0x0030


	//----- nvinfo : EIATTR_SW_WAR
	.align		4
.L_33:
        /*00b4*/ 	.byte	0x04, 0x36
        /*00b6*/ 	.short	(.L_35 - .L_34)
.L_34:
        /*00b8*/ 	.word	0x00000008
.L_35:


//--------------------- .nv.info._Z21sgemm_naive_row_majoriiifPKfS0_fPf --------------------------
	.section	.nv.info._Z21sgemm_naive_row_majoriiifPKfS0_fPf,"",@"SHT_CUDA_INFO"
	.sectionflags	@""
	.align	4


	//----- nvinfo : EIATTR_CUDA_API_VERSION
	.align		4
        /*0000*/ 	.byte	0x04, 0x37
        /*0002*/ 	.short	(.L_37 - .L_36)
.L_36:
        /*0004*/ 	.word	0x00000082


	//----- nvinfo : EIATTR_KPARAM_INFO
	.align		4
.L_37:
        /*0008*/ 	.byte	0x04, 0x17
        /*000a*/ 	.short	(.L_39 - .L_38)
.L_38:
        /*000c*/ 	.word	0x00000000
        /*0010*/ 	.short	0x0007
        /*0012*/ 	.short	0x0028
        /*0014*/ 	.byte	0x00, 0xf5, 0x21, 0x00


	//----- nvinfo : EIATTR_KPARAM_INFO
	.align		4
.L_39:
        /*0018*/ 	.byte	0x04, 0x17
        /*001a*/ 	.short	(.L_41 - .L_40)
.L_40:
        /*001c*/ 	.word	0x00000000
        /*0020*/ 	.short	0x0006
        /*0022*/ 	.short	0x0020
        /*0024*/ 	.byte	0x00, 0xf0, 0x11, 0x00


	//----- nvinfo : EIATTR_KPARAM_INFO
	.align		4
.L_41:
        /*0028*/ 	.byte	0x04, 0x17
        /*002a*/ 	.short	(.L_43 - .L_42)
.L_42:
        /*002c*/ 	.word	0x00000000
        /*0030*/ 	.short	0x0005
        /*0032*/ 	.short	0x0018
        /*0034*/ 	.byte	0x00, 0xf5, 0x21, 0x00


	//----- nvinfo : EIATTR_KPARAM_INFO
	.align		4
.L_43:
        /*0038*/ 	.byte	0x04, 0x17
        /*003a*/ 	.short	(.L_45 - .L_44)
.L_44:
        /*003c*/ 	.word	0x00000000
        /*0040*/ 	.short	0x0004
        /*0042*/ 	.short	0x0010
        /*0044*/ 	.byte	0x00, 0xf5, 0x21, 0x00


	//----- nvinfo : EIATTR_KPARAM_INFO
	.align		4
.L_45:
        /*0048*/ 	.byte	0x04, 0x17
        /*004a*/ 	.short	(.L_47 - .L_46)
.L_46:
        /*004c*/ 	.word	0x00000000
        /*0050*/ 	.short	0x0003
        /*0052*/ 	.short	0x000c
        /*0054*/ 	.byte	0x00, 0xf0, 0x11, 0x00


	//----- nvinfo : EIATTR_KPARAM_INFO
	.align		4
.L_47:
        /*0058*/ 	.byte	0x04, 0x17
        /*005a*/ 	.short	(.L_49 - .L_48)
.L_48:
        /*005c*/ 	.word	0x00000000
        /*0060*/ 	.short	0x0002
        /*0062*/ 	.short	0x0008
        /*0064*/ 	.byte	0x00, 0xf0, 0x11, 0x00


	//----- nvinfo : EIATTR_KPARAM_INFO
	.align		4
.L_49:
        /*0068*/ 	.byte	0x04, 0x17
        /*006a*/ 	.short	(.L_51 - .L_50)
.L_50:
        /*006c*/ 	.word	0x00000000
        /*0070*/ 	.short	0x0001
        /*0072*/ 	.short	0x0004
        /*0074*/ 	.byte	0x00, 0xf0, 0x11, 0x00


	//----- nvinfo : EIATTR_KPARAM_INFO
	.align		4
.L_51:
        /*0078*/ 	.byte	0x04, 0x17
        /*007a*/ 	.short	(.L_53 - .L_52)
.L_52:
        /*007c*/ 	.word	0x00000000
        /*0080*/ 	.short	0x0000
        /*0082*/ 	.short	0x0000
        /*0084*/ 	.byte	0x00, 0xf0, 0x11, 0x00


	//----- nvinfo : EIATTR_SPARSE_MMA_MASK
	.align		4
.L_53:
        /*0088*/ 	.byte	0x03, 0x50
        /*008a*/ 	.short	0x0000


	//----- nvinfo : EIATTR_MAXREG_COUNT
	.align		4
        /*008c*/ 	.byte	0x03, 0x1b
        /*008e*/ 	.short	0x00ff


	//----- nvinfo : EIATTR_MERCURY_ISA_VERSION
	.align		4
        /*0090*/ 	.byte	0x03, 0x5f
        /*0092*/ 	.short	0x0101


	//----- nvinfo : EIATTR_VRC_CTA_INIT_COUNT
	.align		4
        /*0094*/ 	.byte	0x02, 0x4a
	.zero		1
	.zero		1


	//----- nvinfo : EIATTR_EXIT_INSTR_OFFSETS
	.align		4
        /*0098*/ 	.byte	0x04, 0x1c
        /*009a*/ 	.short	(.L_55 - .L_54)


	//   ....[0]....
.L_54:
        /*009c*/ 	.word	0x000000d0


	//   ....[1]....
        /*00a0*/ 	.word	0x00000ad0


	//----- nvinfo : EIATTR_CBANK_PARAM_SIZE
	.align		4
.L_55:
        /*00a4*/ 	.byte	0x03, 0x19
        /*00a6*/ 	.short	0x0030


	//----- nvinfo : EIATTR_PARAM_CBANK
	.align		4
        /*00a8*/ 	.byte	0x04, 0x0a
        /*00aa*/ 	.short	(.L_57 - .L_56)
	.align		4
.L_56:
        /*00ac*/ 	.word	index@(.nv.constant0._Z21sgemm_naive_row_majoriiifPKfS0_fPf)
        /*00b0*/ 	.short	0x0380
        /*00b2*/ 	.short	0x0030


	//----- nvinfo : EIATTR_SW_WAR
	.align		4
.L_57:
        /*00b4*/ 	.byte	0x04, 0x36
        /*00b6*/ 	.short	(.L_59 - .L_58)
.L_58:
        /*00b8*/ 	.word	0x00000008
.L_59:


//--------------------- .nv.callgraph             --------------------------
	.section	.nv.callgraph,"",@"SHT_CUDA_CALLGRAPH"
	.align	4
	.sectionentsize	8
	.align		4
        /*0000*/ 	.word	0x00000000
	.align		4
        /*0004*/ 	.word	0xffffffff
	.align		4
        /*0008*/ 	.word	0x00000000
	.align		4
        /*000c*/ 	.word	0xfffffffe
	.align		4
        /*0010*/ 	.word	0x00000000
	.align		4
        /*0014*/ 	.word	0xfffffffd
	.align		4
        /*0018*/ 	.word	0x00000000
	.align		4
        /*001c*/ 	.word	0xfffffffc


//--------------------- .text._Z24sgemm_naive_column_majoriiifPKfS0_fPf --------------------------
	.section	.text._Z24sgemm_naive_column_majoriiifPKfS0_fPf,"ax",@progbits
	.align	128
        .global         _Z24sgemm_naive_column_majoriiifPKfS0_fPf
        .type           _Z24sgemm_naive_column_majoriiifPKfS0_fPf,@function
        .size           _Z24sgemm_naive_column_majoriiifPKfS0_fPf,(.L_x_10 - _Z24sgemm_naive_column_majoriiifPKfS0_fPf)
        .other          _Z24sgemm_naive_column_majoriiifPKfS0_fPf,@"STO_CUDA_ENTRY STV_DEFAULT"
_Z24sgemm_naive_column_majoriiifPKfS0_fPf:
.text._Z24sgemm_naive_column_majoriiifPKfS0_fPf:
[----:B------:R-:W-:Y:S01]  /*0000*/  LDC R1, c[0x0][0x37c] ;  /* 0x0000df00ff017b82 */ /* 0x000fe20000000800 */
[----:B------:R-:W0:Y:S07]  /*0010*/  S2R R9, SR_TID.Y ;  /* 0x0000000000097919 */ /* 0x000e2e0000002200 */
[----:B------:R-:W1:Y:S01]  /*0020*/  S2UR UR5, SR_CTAID.Y ;  /* 0x00000000000579c3 */ /* 0x000e620000002600 */
[----:B------:R-:W2:Y:S01]  /*0030*/  LDCU UR6, c[0x0][0x360] ;  /* 0x00006c00ff0677ac */ /* 0x000ea20008000800 */
[----:B------:R-:W2:Y:S01]  /*0040*/  S2R R0, SR_CTAID.X ;  /* 0x0000000000007919 */ /* 0x000ea20000002500 */
[----:B------:R-:W1:Y:S01]  /*0050*/  LDCU UR4, c[0x0][0x364] ;  /* 0x00006c80ff0477ac */ /* 0x000e620008000800 */
[----:B------:R-:W2:Y:S04]  /*0060*/  S2R R7, SR_TID.X ;  /* 0x0000000000077919 */ /* 0x000ea80000002100 */
[----:B------:R-:W3:Y:S01]  /*0070*/  LDC.64 R4, c[0x0][0x380] ;  /* 0x0000e000ff047b82 */ /* 0x000ee20000000a00 */
[----:B-1----:R-:W-:-:S06]  /*0080*/  UIMAD UR4, UR4, UR5, URZ ;  /* 0x00000005040472a4 */ /* 0x002fcc000f8e02ff */
[----:B0-----:R-:W-:-:S04]  /*0090*/  IADD3 R3, PT, PT, R9, UR4, RZ ;  /* 0x0000000409037c10 */ /* 0x001fc8000fffe0ff */
[----:B---3--:R-:W-:Y:S01]  /*00a0*/  ISETP.GE.U32.AND P0, PT, R3, R4, PT ;  /* 0x000000040300720c */ /* 0x008fe20003f06070 */
[----:B--2---:R-:W-:-:S05]  /*00b0*/  IMAD R0, R0, UR6, R7 ;  /* 0x0000000600007c24 */ /* 0x004fca000f8e0207 */
[----:B------:R-:W-:-:S13]  /*00c0*/  ISETP.GE.U32.OR P0, PT, R0, R5, P0 ;  /* 0x000000050000720c */ /* 0x000fda0000706470 */
[----:B------:R-:W-:Y:S05]  /*00d0*/  @P0 EXIT ;  /* 0x000000000000094d */ /* 0x000fea0003800000 */
[----:B------:R-:W0:Y:S01]  /*00e0*/  LDC R5, c[0x0][0x388] ;  /* 0x0000e200ff057b82 */ /* 0x000e220000000800 */
[----:B------:R-:W1:Y:S01]  /*00f0*/  LDCU.64 UR6, c[0x0][0x358] ;  /* 0x00006b00ff0677ac */ /* 0x000e620008000a00 */
[----:B------:R-:W-:Y:S01]  /*0100*/  HFMA2 R12, -RZ, RZ, 0, 0 ;  /* 0x00000000ff0c7431 */ /* 0x000fe200000001ff */
[----:B0-----:R-:W-:-:S13]  /*0110*/  ISETP.GE.AND P0, PT, R5, 0x1, PT ;  /* 0x000000010500780c */ /* 0x001fda0003f06270 */
[----:B-1----:R-:W-:Y:S05]  /*0120*/  @!P0 BRA `(.L_x_0) ;  /* 0x0000000800448947 */ /* 0x002fea0003800000 */
[C---:B------:R-:W-:Y:S02]  /*0130*/  ISETP.GE.U32.AND P1, PT, R5.reuse, 0x8, PT ;  /* 0x000000080500780c */ /* 0x040fe40003f26070 */
[----:B------:R-:W-:Y:S02]  /*0140*/  LOP3.LUT R2, R5, 0x7, RZ, 0xc0, !PT ;  /* 0x0000000705027812 */ /* 0x000fe400078ec0ff */
[----:B------:R-:W-:Y:S02]  /*0150*/  MOV R12, RZ ;  /* 0x000000ff000c7202 */ /* 0x000fe40000000f00 */
[----:B------:R-:W-:Y:S02]  /*0160*/  ISETP.NE.AND P0, PT, R2, RZ, PT ;  /* 0x000000ff0200720c */ /* 0x000fe40003f05270 */
[----:B------:R-:W-:-:S05]  /*0170*/  MOV R6, RZ ;  /* 0x000000ff00067202 */ /* 0x000fca0000000f00 */
[----:B------:R-:W-:Y:S06]  /*0180*/  @!P1 BRA `(.L_x_1) ;  /* 0x0000000400249947 */ /* 0x000fec0003800000 */
[----:B------:R-:W-:Y:S01]  /*0190*/  LOP3.LUT R6, R5, 0x7ffffff8, RZ, 0xc0, !PT ;  /* 0x7ffffff805067812 */ /* 0x000fe200078ec0ff */
[----:B------:R-:W-:Y:S01]  /*01a0*/  IMAD R8, R0, R5, 0x3 ;  /* 0x0000000300087424 */ /* 0x000fe200078e0205 */
[C---:B------:R-:W-:Y:S01]  /*01b0*/  IADD3 R7, PT, PT, R4.reuse, UR4, R9 ;  /* 0x0000000404077c10 */ /* 0x040fe2000fffe009 */
[C-C-:B------:R-:W-:Y:S01]  /*01c0*/  IMAD R11, R4.reuse, 0x3, R3.reuse ;  /* 0x00000003040b7824 */ /* 0x140fe200078e0203 */
[CC--:B------:R-:W-:Y:S01]  /*01d0*/  LEA R9, R4.reuse, R3.reuse, 0x1 ;  /* 0x0000000304097211 */ /* 0x0c0fe200078e08ff */
[C-C-:B------:R-:W-:Y:S01]  /*01e0*/  IMAD R23, R4.reuse, 0x5, R3.reuse ;  /* 0x0000000504177824 */ /* 0x140fe200078e0203 */
[CC--:B------:R-:W-:Y:S01]  /*01f0*/  LEA R13, R4.reuse, R3.reuse, 0x2 ;  /* 0x00000003040d7211 */ /* 0x0c0fe200078e10ff */
[C-C-:B------:R-:W-:Y:S01]  /*0200*/  IMAD R25, R4.reuse, 0x6, R3.reuse ;  /* 0x0000000604197824 */ /* 0x140fe200078e0203 */
[----:B------:R-:W-:Y:S01]  /*0210*/  MOV R12, RZ ;  /* 0x000000ff000c7202 */ /* 0x000fe20000000f00 */
[----:B------:R-:W-:Y:S01]  /*0220*/  IMAD R27, R4, 0x7, R3 ;  /* 0x00000007041b7824 */ /* 0x000fe200078e0203 */
[----:B------:R-:W-:-:S02]  /*0230*/  MOV R29, R3 ;  /* 0x00000003001d7202 */ /* 0x000fc40000000f00 */
[----:B------:R-:W-:-:S07]  /*0240*/  IADD3 R10, PT, PT, -R6, RZ, RZ ;  /* 0x000000ff060a7210 */ /* 0x000fce0007ffe1ff */
.L_x_2:
[----:B------:R-:W0:Y:S01]  /*0250*/  LDC.64 R18, c[0x0][0x398] ;  /* 0x0000e600ff127b82 */ /* 0x000e220000000a00 */
[----:B------:R-:W-:-:S07]  /*0260*/  IADD3 R17, PT, PT, R8, -0x3, RZ ;  /* 0xfffffffd08117810 */ /* 0x000fce0007ffe0ff */
[----:B------:R-:W1:Y:S01]  /*0270*/  LDC.64 R14, c[0x0][0x390] ;  /* 0x0000e400ff0e7b82 */ /* 0x000e620000000a00 */
[----:B0-----:R-:W-:-:S06]  /*0280*/  IMAD.WIDE.U32 R16, R17, 0x4, R18 ;  /* 0x0000000411107825 */ /* 0x001fcc00078e0012 */
[----:B------:R-:W2:Y:S01]  /*0290*/  LDG.E R16, desc[UR6][R16.64] ;  /* 0x0000000610107981 */ /* 0x000ea2000c1e1900 */
[----:B-1----:R-:W-:-:S06]  /*02a0*/  IMAD.WIDE.U32 R20, R29, 0x4, R14 ;  /* 0x000000041d147825 */ /* 0x002fcc00078e000e */
[----:B------:R-:W2:Y:S01]  /*02b0*/  LDG.E R21, desc[UR6][R20.64] ;  /* 0x0000000614157981 */ /* 0x000ea2000c1e1900 */
[C---:B------:R-:W-:Y:S02]  /*02c0*/  IADD3 R22, PT, PT, R8.reuse, -0x2, RZ ;  /* 0xfffffffe08167810 */ /* 0x040fe40007ffe0ff */
[----:B------:R-:W-:Y:S01]  /*02d0*/  IADD3 R24, PT, PT, R8, -0x1, RZ ;  /* 0xffffffff08187810 */ /* 0x000fe20007ffe0ff */
[----:B--2---:R-:W-:Y:S02]  /*02e0*/  FFMA R12, R21, R16, R12 ;  /* 0x00000010150c7223 */ /* 0x004fe4000000000c */
[----:B------:R-:W-:-:S04]  /*02f0*/  IMAD.WIDE.U32 R20, R22, 0x4, R18 ;  /* 0x0000000416147825 */ /* 0x000fc800078e0012 */
[----:B------:R-:W-:Y:S01]  /*0300*/  IMAD.WIDE.U32 R16, R24, 0x4, R18 ;  /* 0x0000000418107825 */ /* 0x000fe200078e0012 */
[----:B------:R0:W2:Y:S04]  /*0310*/  LDG.E R22, desc[UR6][R20.64] ;  /* 0x0000000614167981 */ /* 0x0000a8000c1e1900 */
[----:B------:R1:W3:Y:S01]  /*0320*/  LDG.E R24, desc[UR6][R16.64] ;  /* 0x0000000610187981 */ /* 0x0002e2000c1e1900 */
[----:B0-----:R-:W-:-:S04]  /*0330*/  IMAD.WIDE.U32 R20, R7, 0x4, R14 ;  /* 0x0000000407147825 */ /* 0x001fc800078e000e */
[--C-:B-1----:R-:W-:Y:S01]  /*0340*/  IMAD.WIDE.U32 R16, R9, 0x4, R14.reuse ;  /* 0x0000000409107825 */ /* 0x102fe200078e000e */
[----:B------:R0:W2:Y:S04]  /*0350*/  LDG.E R26, desc[UR6][R20.64] ;  /* 0x00000006141a7981 */ /* 0x0000a8000c1e1900 */
[----:B------:R1:W3:Y:S01]  /*0360*/  LDG.E R28, desc[UR6][R16.64] ;  /* 0x00000006101c7981 */ /* 0x0002e2000c1e1900 */
[----:B0-----:R-:W-:-:S04]  /*0370*/  IMAD.WIDE.U32 R20, R11, 0x4, R14 ;  /* 0x000000040b147825 */ /* 0x001fc800078e000e */
[----:B-1----:R-:W-:-:S04]  /*0380*/  IMAD.WIDE.U32 R16, R8, 0x4, R18 ;  /* 0x0000000408107825 */ /* 0x002fc800078e0012 */
[----:B--2---:R-:W-:Y:S02]  /*0390*/  FFMA R12, R26, R22, R12 ;  /* 0x000000161a0c7223 */ /* 0x004fe4000000000c */
[----:B------:R0:W2:Y:S04]  /*03a0*/  LDG.E R22, desc[UR6][R16.64] ;  /* 0x0000000610167981 */ /* 0x0000a8000c1e1900 */
[----:B------:R1:W2:Y:S01]  /*03b0*/  LDG.E R26, desc[UR6][R20.64] ;  /* 0x00000006141a7981 */ /* 0x0002a2000c1e1900 */
[----:B---3--:R-:W-:Y:S01]  /*03c0*/  FFMA R12, R28, R24, R12 ;  /* 0x000000181c0c7223 */ /* 0x008fe2000000000c */
[----:B------:R-:W-:-:S05]  /*03d0*/  IADD3 R24, PT, PT, R8, 0x1, RZ ;  /* 0x0000000108187810 */ /* 0x000fca0007ffe0ff */
[----:B0-----:R-:W-:-:S04]  /*03e0*/  IMAD.WIDE.U32 R16, R24, 0x4, R18 ;  /* 0x0000000418107825 */ /* 0x001fc800078e0012 */
[----:B-1----:R-:W-:Y:S01]  /*03f0*/  IMAD.WIDE.U32 R20, R13, 0x4, R14 ;  /* 0x000000040d147825 */ /* 0x002fe200078e000e */
[----:B------:R0:W3:Y:S04]  /*0400*/  LDG.E R24, desc[UR6][R16.64] ;  /* 0x0000000610187981 */ /* 0x0000e8000c1e1900 */
[----:B------:R1:W3:Y:S01]  /*0410*/  LDG.E R28, desc[UR6][R20.64] ;  /* 0x00000006141c7981 */ /* 0x0002e2000c1e1900 */
[----:B--2---:R-:W-:Y:S01]  /*0420*/  FFMA R12, R26, R22, R12 ;  /* 0x000000161a0c7223 */ /* 0x004fe2000000000c */
[C---:B------:R-:W-:Y:S02]  /*0430*/  IADD3 R26, PT, PT, R8.reuse, 0x3, RZ ;  /* 0x00000003081a7810 */ /* 0x040fe40007ffe0ff */
[----:B------:R-:W-:-:S03]  /*0440*/  IADD3 R22, PT, PT, R8, 0x2, RZ ;  /* 0x0000000208167810 */ /* 0x000fc60007ffe0ff */
[----:B0-----:R-:W-:Y:S01]  /*0450*/  IMAD.WIDE.U32 R16, R26, 0x4, R18 ;  /* 0x000000041a107825 */ /* 0x001fe200078e0012 */
[----:B------:R-:W-:-:S03]  /*0460*/  IADD3 R26, PT, PT, R8, 0x4, RZ ;  /* 0x00000004081a7810 */ /* 0x000fc60007ffe0ff */
[--C-:B-1----:R-:W-:Y:S02]  /*0470*/  IMAD.WIDE.U32 R20, R22, 0x4, R18.reuse ;  /* 0x0000000416147825 */ /* 0x102fe400078e0012 */
[----:B------:R0:W2:Y:S02]  /*0480*/  LDG.E R22, desc[UR6][R16.64] ;  /* 0x0000000610167981 */ /* 0x0000a4000c1e1900 */
[----:B------:R-:W-:-:S04]  /*0490*/  IMAD.WIDE.U32 R18, R26, 0x4, R18 ;  /* 0x000000041a127825 */ /* 0x000fc800078e0012 */
[----:B---3--:R-:W-:Y:S02]  /*04a0*/  FFMA R12, R28, R24, R12 ;  /* 0x000000181c0c7223 */ /* 0x008fe4000000000c */
[----:B------:R1:W3:Y:S01]  /*04b0*/  LDG.E R24, desc[UR6][R20.64] ;  /* 0x0000000614187981 */ /* 0x0002e2000c1e1900 */
[----:B0-----:R-:W-:-:S03]  /*04c0*/  IMAD.WIDE.U32 R16, R23, 0x4, R14 ;  /* 0x0000000417107825 */ /* 0x001fc600078e000e */
[----:B------:R-:W4:Y:S04]  /*04d0*/  LDG.E R18, desc[UR6][R18.64] ;  /* 0x0000000612127981 */ /* 0x000f28000c1e1900 */
[----:B------:R-:W3:Y:S01]  /*04e0*/  LDG.E R26, desc[UR6][R16.64] ;  /* 0x00000006101a7981 */ /* 0x000ee2000c1e1900 */
[----:B-1----:R-:W-:-:S04]  /*04f0*/  IMAD.WIDE.U32 R20, R25, 0x4, R14 ;  /* 0x0000000419147825 */ /* 0x002fc800078e000e */
[----:B------:R-:W-:Y:S01]  /*0500*/  IMAD.WIDE.U32 R14, R27, 0x4, R14 ;  /* 0x000000041b0e7825 */ /* 0x000fe200078e000e */
[----:B------:R-:W2:Y:S05]  /*0510*/  LDG.E R28, desc[UR6][R20.64] ;  /* 0x00000006141c7981 */ /* 0x000eaa000c1e1900 */
[----:B------:R-:W4:Y:S01]  /*0520*/  LDG.E R15, desc[UR6][R14.64] ;  /* 0x000000060e0f7981 */ /* 0x000f22000c1e1900 */
[----:B------:R-:W-:-:S04]  /*0530*/  IADD3 R10, PT, PT, R10, 0x8, RZ ;  /* 0x000000080a0a7810 */ /* 0x000fc80007ffe0ff */
[----:B------:R-:W-:Y:S02]  /*0540*/  ISETP.NE.AND P1, PT, R10, RZ, PT ;  /* 0x000000ff0a00720c */ /* 0x000fe40003f25270 */
[----:B------:R-:W-:Y:S02]  /*0550*/  IADD3 R8, PT, PT, R8, 0x8, RZ ;  /* 0x0000000808087810 */ /* 0x000fe40007ffe0ff */
[C---:B------:R-:W-:Y:S02]  /*0560*/  LEA R7, R4.reuse, R7, 0x3 ;  /* 0x0000000704077211 */ /* 0x040fe400078e18ff */
[C---:B------:R-:W-:Y:S02]  /*0570*/  LEA R9, R4.reuse, R9, 0x3 ;  /* 0x0000000904097211 */ /* 0x040fe400078e18ff */
[C---:B------:R-:W-:Y:S02]  /*0580*/  LEA R11, R4.reuse, R11, 0x3 ;  /* 0x0000000b040b7211 */ /* 0x040fe400078e18ff */
[----:B------:R-:W-:-:S02]  /*0590*/  LEA R13, R4, R13, 0x3 ;  /* 0x0000000d040d7211 */ /* 0x000fc400078e18ff */
[C---:B------:R-:W-:Y:S02]  /*05a0*/  LEA R23, R4.reuse, R23, 0x3 ;  /* 0x0000001704177211 */ /* 0x040fe400078e18ff */
[C---:B------:R-:W-:Y:S02]  /*05b0*/  LEA R25, R4.reuse, R25, 0x3 ;  /* 0x0000001904197211 */ /* 0x040fe400078e18ff */
[C---:B------:R-:W-:Y:S02]  /*05c0*/  LEA R27, R4.reuse, R27, 0x3 ;  /* 0x0000001b041b7211 */ /* 0x040fe400078e18ff */
[----:B------:R-:W-:Y:S01]  /*05d0*/  LEA R29, R4, R29, 0x3 ;  /* 0x0000001d041d7211 */ /* 0x000fe200078e18ff */
[----:B---3--:R-:W-:-:S04]  /*05e0*/  FFMA R12, R26, R24, R12 ;  /* 0x000000181a0c7223 */ /* 0x008fc8000000000c */
[----:B--2---:R-:W-:-:S04]  /*05f0*/  FFMA R12, R28, R22, R12 ;  /* 0x000000161c0c7223 */ /* 0x004fc8000000000c */
[----:B----4-:R-:W-:Y:S01]  /*0600*/  FFMA R12, R15, R18, R12 ;  /* 0x000000120f0c7223 */ /* 0x010fe2000000000c */
[----:B------:R-:W-:Y:S06]  /*0610*/  @P1 BRA `(.L_x_2) ;  /* 0xfffffffc000c1947 */ /* 0x000fec000383ffff */
.L_x_1:
[----:B------:R-:W-:Y:S05]  /*0620*/  @!P0 BRA `(.L_x_0) ;  /* 0x0000000400048947 */ /* 0x000fea0003800000 */
[----:B------:R-:W-:Y:S02]  /*0630*/  ISETP.GE.U32.AND P0, PT, R2, 0x4, PT ;  /* 0x000000040200780c */ /* 0x000fe40003f06070 */
[----:B------:R-:W-:-:S04]  /*0640*/  LOP3.LUT R13, R5, 0x3, RZ, 0xc0, !PT ;  /* 0x00000003050d7812 */ /* 0x000fc800078ec0ff */
[----:B------:R-:W-:-:S07]  /*0650*/  ISETP.NE.AND P1, PT, R13, RZ, PT ;  /* 0x000000ff0d00720c */ /* 0x000fce0003f25270 */
[----:B------:R-:W-:Y:S06]  /*0660*/  @!P0 BRA `(.L_x_3) ;  /* 0x00000000007c8947 */ /* 0x000fec0003800000 */
[----:B------:R-:W0:Y:S01]  /*0670*/  LDC.64 R8, c[0x0][0x390] ;  /* 0x0000e400ff087b82 */ /* 0x000e220000000a00 */
[----:B------:R-:W-:Y:S02]  /*0680*/  IMAD R17, R0, R5, R6 ;  /* 0x0000000500117224 */ /* 0x000fe400078e0206 */
[----:B------:R-:W-:-:S03]  /*0690*/  IMAD R15, R6, R4, R3 ;  /* 0x00000004060f7224 */ /* 0x000fc600078e0203 */
[C---:B------:R-:W-:Y:S02]  /*06a0*/  IADD3 R23, PT, PT, R17.reuse, 0x1, RZ ;  /* 0x0000000111177810 */ /* 0x040fe40007ffe0ff */
[----:B------:R-:W1:Y:S01]  /*06b0*/  LDC.64 R10, c[0x0][0x398] ;  /* 0x0000e600ff0a7b82 */ /* 0x000e620000000a00 */
[C---:B------:R-:W-:Y:S02]  /*06c0*/  IADD3 R29, PT, PT, R17.reuse, 0x2, RZ ;  /* 0x00000002111d7810 */ /* 0x040fe40007ffe0ff */
[----:B------:R-:W-:Y:S01]  /*06d0*/  IADD3 R2, PT, PT, R17, 0x3, RZ ;  /* 0x0000000311027810 */ /* 0x000fe20007ffe0ff */
[C---:B0-----:R-:W-:Y:S01]  /*06e0*/  IMAD.WIDE.U32 R20, R15.reuse, 0x4, R8 ;  /* 0x000000040f147825 */ /* 0x041fe200078e0008 */
[----:B------:R-:W-:-:S04]  /*06f0*/  IADD3 R15, PT, PT, R15, R4, RZ ;  /* 0x000000040f0f7210 */ /* 0x000fc80007ffe0ff */
[-C--:B------:R-:W-:Y:S01]  /*0700*/  IADD3 R27, PT, PT, R15, R4.reuse, RZ ;  /* 0x000000040f1b7210 */ /* 0x080fe20007ffe0ff */
[--C-:B-1----:R-:W-:Y:S01]  /*0710*/  IMAD.WIDE.U32 R24, R17, 0x4, R10.reuse ;  /* 0x0000000411187825 */ /* 0x102fe200078e000a */
[----:B------:R-:W2:Y:S03]  /*0720*/  LDG.E R21, desc[UR6][R20.64] ;  /* 0x0000000614157981 */ /* 0x000ea6000c1e1900 */
[----:B------:R-:W-:Y:S01]  /*0730*/  IMAD.WIDE.U32 R22, R23, 0x4, R10 ;  /* 0x0000000417167825 */ /* 0x000fe200078e000a */
[----:B------:R-:W2:Y:S03]  /*0740*/  LDG.E R7, desc[UR6][R24.64] ;  /* 0x0000000618077981 */ /* 0x000ea6000c1e1900 */
[----:B------:R-:W-:Y:S02]  /*0750*/  IMAD.WIDE.U32 R18, R15, 0x4, R8 ;  /* 0x000000040f127825 */ /* 0x000fe400078e0008 */
[----:B------:R-:W3:Y:S02]  /*0760*/  LDG.E R22, desc[UR6][R22.64] ;  /* 0x0000000616167981 */ /* 0x000ee4000c1e1900 */
[----:B------:R-:W-:Y:S01]  /*0770*/  IMAD.WIDE.U32 R14, R29, 0x4, R10 ;  /* 0x000000041d0e7825 */ /* 0x000fe200078e000a */
[C---:B------:R-:W-:Y:S01]  /*0780*/  IADD3 R29, PT, PT, R27.reuse, R4, RZ ;  /* 0x000000041b1d7210 */ /* 0x040fe20007ffe0ff */
[----:B------:R-:W3:Y:S02]  /*0790*/  LDG.E R19, desc[UR6][R18.64] ;  /* 0x0000000612137981 */ /* 0x000ee4000c1e1900 */
[----:B------:R-:W-:-:S02]  /*07a0*/  IMAD.WIDE.U32 R16, R27, 0x4, R8 ;  /* 0x000000041b107825 */ /* 0x000fc400078e0008 */
[----:B------:R-:W4:Y:S02]  /*07b0*/  LDG.E R14, desc[UR6][R14.64] ;  /* 0x000000060e0e7981 */ /* 0x000f24000c1e1900 */
[----:B------:R-:W-:Y:S02]  /*07c0*/  IMAD.WIDE.U32 R10, R2, 0x4, R10 ;  /* 0x00000004020a7825 */ /* 0x000fe400078e000a */
[----:B------:R-:W4:Y:S02]  /*07d0*/  LDG.E R17, desc[UR6][R16.64] ;  /* 0x0000000610117981 */ /* 0x000f24000c1e1900 */
[----:B------:R-:W-:Y:S02]  /*07e0*/  IMAD.WIDE.U32 R8, R29, 0x4, R8 ;  /* 0x000000041d087825 */ /* 0x000fe400078e0008 */
[----:B------:R-:W5:Y:S04]  /*07f0*/  LDG.E R10, desc[UR6][R10.64] ;  /* 0x000000060a0a7981 */ /* 0x000f68000c1e1900 */
[----:B------:R-:W5:Y:S01]  /*0800*/  LDG.E R9, desc[UR6][R8.64] ;  /* 0x0000000608097981 */ /* 0x000f62000c1e1900 */
[----:B------:R-:W-:Y:S01]  /*0810*/  IADD3 R6, PT, PT, R6, 0x4, RZ ;  /* 0x0000000406067810 */ /* 0x000fe20007ffe0ff */
[----:B--2---:R-:W-:-:S04]  /*0820*/  FFMA R12, R21, R7, R12 ;  /* 0x00000007150c7223 */ /* 0x004fc8000000000c */
[----:B---3--:R-:W-:-:S04]  /*0830*/  FFMA R12, R19, R22, R12 ;  /* 0x00000016130c7223 */ /* 0x008fc8000000000c */
[----:B----4-:R-:W-:-:S04]  /*0840*/  FFMA R12, R17, R14, R12 ;  /* 0x0000000e110c7223 */ /* 0x010fc8000000000c */
[----:B-----5:R-:W-:-:S07]  /*0850*/  FFMA R12, R9, R10, R12 ;  /* 0x0000000a090c7223 */ /* 0x020fce000000000c */
.L_x_3:
[----:B------:R-:W-:Y:S05]  /*0860*/  @!P1 BRA `(.L_x_0) ;  /* 0x0000000000749947 */ /* 0x000fea0003800000 */
[----:B------:R-:W0:Y:S01]  /*0870*/  LDC.64 R16, c[0x0][0x398] ;  /* 0x0000e600ff107b82 */ /* 0x000e220000000a00 */
[----:B------:R-:W-:Y:S02]  /*0880*/  ISETP.NE.AND P0, PT, R13, 0x1, PT ;  /* 0x000000010d00780c */ /* 0x000fe40003f05270 */
[----:B------:R-:W-:-:S04]  /*0890*/  LOP3.LUT R2, R5, 0x1, RZ, 0xc0, !PT ;  /* 0x0000000105027812 */ /* 0x000fc800078ec0ff */
[----:B------:R-:W-:Y:S01]  /*08a0*/  ISETP.NE.U32.AND P1, PT, R2, 0x1, PT ;  /* 0x000000010200780c */ /* 0x000fe20003f25070 */
[----:B------:R-:W1:Y:S06]  /*08b0*/  LDC.64 R18, c[0x0][0x390] ;  /* 0x0000e400ff127b82 */ /* 0x000e6c0000000a00 */
[----:B------:R-:W-:Y:S02]  /*08c0*/  @P0 IMAD R7, R6, R4, R3 ;  /* 0x0000000406070224 */ /* 0x000fe400078e0203 */
[----:B------:R-:W2:Y:S01]  /*08d0*/  LDC.64 R10, c[0x0][0x390] ;  /* 0x0000e400ff0a7b82 */ /* 0x000ea20000000a00 */
[----:B------:R-:W-:Y:S01]  /*08e0*/  @P0 IMAD R15, R0, R5, R6 ;  /* 0x00000005000f0224 */ /* 0x000fe200078e0206 */
[----:B------:R-:W-:-:S02]  /*08f0*/  @P0 IADD3 R6, PT, PT, R6, 0x2, RZ ;  /* 0x0000000206060810 */ /* 0x000fc40007ffe0ff */
[----:B------:R-:W-:-:S04]  /*0900*/  @P0 IADD3 R13, PT, PT, R7, R4, RZ ;  /* 0x00000004070d0210 */ /* 0x000fc80007ffe0ff */
[----:B------:R-:W3:Y:S01]  /*0910*/  LDC.64 R8, c[0x0][0x398] ;  /* 0x0000e600ff087b82 */ /* 0x000ee20000000a00 */
[C---:B------:R-:W-:Y:S01]  /*0920*/  @P0 IADD3 R23, PT, PT, R15.reuse, 0x1, RZ ;  /* 0x000000010f170810 */ /* 0x040fe20007ffe0ff */
[----:B0-----:R-:W-:-:S04]  /*0930*/  @P0 IMAD.WIDE.U32 R14, R15, 0x4, R16 ;  /* 0x000000040f0e0825 */ /* 0x001fc800078e0010 */
[--C-:B-1----:R-:W-:Y:S02]  /*0940*/  @P0 IMAD.WIDE.U32 R20, R7, 0x4, R18.reuse ;  /* 0x0000000407140825 */ /* 0x102fe400078e0012 */
[----:B------:R-:W4:Y:S02]  /*0950*/  @P0 LDG.E R14, desc[UR6][R14.64] ;  /* 0x000000060e0e0981 */ /* 0x000f24000c1e1900 */
[----:B------:R-:W-:Y:S02]  /*0960*/  @P0 IMAD.WIDE.U32 R18, R13, 0x4, R18 ;  /* 0x000000040d120825 */ /* 0x000fe400078e0012 */
[----:B------:R-:W4:Y:S02]  /*0970*/  @P0 LDG.E R7, desc[UR6][R20.64] ;  /* 0x0000000614070981 */ /* 0x000f24000c1e1900 */
[----:B------:R-:W-:Y:S02]  /*0980*/  @!P1 IMAD R13, R0, R5, R6 ;  /* 0x00000005000d9224 */ /* 0x000fe400078e0206 */
[----:B------:R-:W-:Y:S01]  /*0990*/  @!P1 IMAD R5, R6, R4, R3 ;  /* 0x0000000406059224 */ /* 0x000fe200078e0203 */
[----:B------:R-:W5:Y:S01]  /*09a0*/  @P0 LDG.E R18, desc[UR6][R18.64] ;  /* 0x0000000612120981 */ /* 0x000f62000c1e1900 */
[----:B------:R-:W-:-:S04]  /*09b0*/  @P0 IMAD.WIDE.U32 R16, R23, 0x4, R16 ;  /* 0x0000000417100825 */ /* 0x000fc800078e0010 */
[----:B--2---:R-:W-:Y:S02]  /*09c0*/  @!P1 IMAD.WIDE.U32 R10, R5, 0x4, R10 ;  /* 0x00000004050a9825 */ /* 0x004fe400078e000a */
[----:B------:R-:W5:Y:S02]  /*09d0*/  @P0 LDG.E R16, desc[UR6][R16.64] ;  /* 0x0000000610100981 */ /* 0x000f64000c1e1900 */
[----:B---3--:R-:W-:Y:S02]  /*09e0*/  @!P1 IMAD.WIDE.U32 R8, R13, 0x4, R8 ;  /* 0x000000040d089825 */ /* 0x008fe400078e0008 */
[----:B------:R-:W2:Y:S04]  /*09f0*/  @!P1 LDG.E R11, desc[UR6][R10.64] ;  /* 0x000000060a0b9981 */ /* 0x000ea8000c1e1900 */
[----:B------:R-:W2:Y:S01]  /*0a00*/  @!P1 LDG.E R8, desc[UR6][R8.64] ;  /* 0x0000000608089981 */ /* 0x000ea2000c1e1900 */
[----:B----4-:R-:W-:-:S04]  /*0a10*/  @P0 FFMA R7, R7, R14, R12 ;  /* 0x0000000e07070223 */ /* 0x010fc8000000000c */
[----:B-----5:R-:W-:-:S04]  /*0a20*/  @P0 FFMA R12, R18, R16, R7 ;  /* 0x00000010120c0223 */ /* 0x020fc80000000007 */
[----:B--2---:R-:W-:-:S07]  /*0a30*/  @!P1 FFMA R12, R11, R8, R12 ;  /* 0x000000080b0c9223 */ /* 0x004fce000000000c */
.L_x_0:
[----:B------:R-:W0:Y:S01]  /*0a40*/  LDC.64 R6, c[0x0][0x3a8] ;  /* 0x0000ea00ff067b82 */ /* 0x000e220000000a00 */
[----:B------:R-:W-:Y:S01]  /*0a50*/  IMAD R3, R0, R4, R3 ;  /* 0x0000000400037224 */ /* 0x000fe200078e0203 */
[----:B------:R-:W1:Y:S01]  /*0a60*/  LDCU UR5, c[0x0][0x3a0] ;  /* 0x00007400ff0577ac */ /* 0x000e620008000800 */
[----:B------:R-:W2:Y:S02]  /*0a70*/  LDCU UR8, c[0x0][0x38c] ;  /* 0x00007180ff0877ac */ /* 0x000ea40008000800 */
[----:B0-----:R-:W-:-:S05]  /*0a80*/  IMAD.WIDE.U32 R2, R3, 0x4, R6 ;  /* 0x0000000403027825 */ /* 0x001fca00078e0006 */
[----:B------:R-:W1:Y:S02]  /*0a90*/  LDG.E R0, desc[UR6][R2.64] ;  /* 0x0000000602007981 */ /* 0x000e64000c1e1900 */
[----:B-1----:R-:W-:-:S04]  /*0aa0*/  FMUL R5, R0, UR5 ;  /* 0x0000000500057c20 */ /* 0x002fc80008400000 */
[----:B--2---:R-:W-:-:S05]  /*0ab0*/  FFMA R5, R12, UR8, R5 ;  /* 0x000000080c057c23 */ /* 0x004fca0008000005 */
[----:B------:R-:W-:Y:S01]  /*0ac0*/  STG.E desc[UR6][R2.64], R5 ;  /* 0x0000000502007986 */ /* 0x000fe2000c101906 */
[----:B------:R-:W-:Y:S05]  /*0ad0*/  EXIT ;  /* 0x000000000000794d */ /* 0x000fea0003800000 */
.L_x_4:
[----:B------:R-:W-:-:S00]  /*0ae0*/  BRA `(.L_x_4) ;  /* 0xfffffffc00fc7947 */ /* 0x000fc0000383ffff */
[----:B------:R-:W-:-:S00]  /*0af0*/  NOP ;  /* 0x0000000000007918 */ /* 0x000fc00000000000 */
        /* <DEDUP_REMOVED lines=8> */
.L_x_10:


//--------------------- .text._Z21sgemm_naive_row_majoriiifPKfS0_fPf --------------------------
	.section	.text._Z21sgemm_naive_row_majoriiifPKfS0_fPf,"ax",@progbits
	.align	128
        .global         _Z21sgemm_naive_row_majoriiifPKfS0_fPf
        .type           _Z21sgemm_naive_row_majoriiifPKfS0_fPf,@function
        .size           _Z21sgemm_naive_row_majoriiifPKfS0_fPf,(.L_x_11 - _Z21sgemm_naive_row_majoriiifPKfS0_fPf)
        .other          _Z21sgemm_naive_row_majoriiifPKfS0_fPf,@"STO_CUDA_ENTRY STV_DEFAULT"
_Z21sgemm_naive_row_majoriiifPKfS0_fPf:
.text._Z21sgemm_naive_row_majoriiifPKfS0_fPf:
[----:B------:R-:W-:Y:S01]  /*0000*/  LDC R1, c[0x0][0x37c] ;  /* 0x0000df00ff017b82 */ /* 0x000fe20000000800 */
[----:B------:R-:W0:Y:S07]  /*0010*/  S2R R0, SR_CTAID.Y ;  /* 0x0000000000007919 */ /* 0x000e2e0000002600 */
[----:B------:R-:W1:Y:S01]  /*0020*/  S2UR UR5, SR_CTAID.X ;  /* 0x00000000000579c3 */ /* 0x000e620000002500 */
[----:B------:R-:W1:Y:S01]  /*0030*/  LDCU UR4, c[0x0][0x360] ;  /* 0x00006c00ff0477ac */ /* 0x000e620008000800 */
[----:B------:R-:W0:Y:S01]  /*0040*/  S2R R3, SR_TID.Y ;  /* 0x0000000000037919 */ /* 0x000e220000002200 */
[----:B------:R-:W0:Y:S01]  /*0050*/  LDCU UR6, c[0x0][0x364] ;  /* 0x00006c80ff0677ac */ /* 0x000e220008000800 */
[----:B------:R-:W2:Y:S04]  /*0060*/  S2R R8, SR_TID.X ;  /* 0x0000000000087919 */ /* 0x000ea80000002100 */
[----:B------:R-:W3:Y:S01]  /*0070*/  LDC.64 R4, c[0x0][0x380] ;  /* 0x0000e000ff047b82 */ /* 0x000ee20000000a00 */
[----:B-1----:R-:W-:Y:S01]  /*0080*/  UIMAD UR4, UR4, UR5, URZ ;  /* 0x00000005040472a4 */ /* 0x002fe2000f8e02ff */
[----:B0-----:R-:W-:-:S05]  /*0090*/  IMAD R0, R0, UR6, R3 ;  /* 0x0000000600007c24 */ /* 0x001fca000f8e0203 */
[----:B--2---:R-:W-:Y:S02]  /*00a0*/  IADD3 R2, PT, PT, R8, UR4, RZ ;  /* 0x0000000408027c10 */ /* 0x004fe4000fffe0ff */
[----:B---3--:R-:W-:-:S04]  /*00b0*/  ISETP.GE.U32.AND P0, PT, R0, R4, PT ;  /* 0x000000040000720c */ /* 0x008fc80003f06070 */
        /* <DEDUP_REMOVED lines=14> */
[C---:B------:R-:W-:Y:S01]  /*01a0*/  IMAD R10, R5.reuse, 0x3, R2 ;  /* 0x00000003050a7824 */ /* 0x040fe200078e0202 */
[C---:B------:R-:W-:Y:S01]  /*01b0*/  IADD3 R4, PT, PT, R5.reuse, UR4, R8 ;  /* 0x0000000405047c10 */ /* 0x040fe2000fffe008 */
[C-C-:B------:R-:W-:Y:S01]  /*01c0*/  IMAD R14, R5.reuse, 0x5, R2.reuse ;  /* 0x00000005050e7824 */ /* 0x140fe200078e0202 */
[CC--:B------:R-:W-:Y:S01]  /*01d0*/  LEA R8, R5.reuse, R2.reuse, 0x1 ;  /* 0x0000000205087211 */ /* 0x0c0fe200078e08ff */
[C-C-:B------:R-:W-:Y:S01]  /*01e0*/  IMAD R9, R5.reuse, 0x6, R2.reuse ;  /* 0x0000000605097824 */ /* 0x140fe200078e0202 */
[CC--:B------:R-:W-:Y:S01]  /*01f0*/  LEA R12, R5.reuse, R2.reuse, 0x2 ;  /* 0x00000002050c7211 */ /* 0x0c0fe200078e10ff */
[----:B------:R-:W-:Y:S01]  /*0200*/  IMAD R11, R5, 0x7, R2 ;  /* 0x00000007050b7824 */ /* 0x000fe200078e0202 */
[----:B------:R-:W-:Y:S01]  /*0210*/  MOV R25, RZ ;  /* 0x000000ff00197202 */ /* 0x000fe20000000f00 */
[----:B------:R-:W-:Y:S01]  /*0220*/  IMAD R15, R0, R3, 0x3 ;  /* 0x00000003000f7424 */ /* 0x000fe200078e0203 */
[----:B------:R-:W-:-:S02]  /*0230*/  MOV R13, R2 ;  /* 0x00000002000d7202 */ /* 0x000fc40000000f00 */
[----:B------:R-:W-:-:S07]  /*0240*/  IADD3 R24, PT, PT, -R7, RZ, RZ ;  /* 0x000000ff07187210 */ /* 0x000fce0007ffe1ff */
.L_x_7:
[----:B------:R-:W0:Y:S01]  /*0250*/  LDC.64 R20, c[0x0][0x390] ;  /* 0x0000e400ff147b82 */ /* 0x000e220000000a00 */
[----:B------:R-:W-:-:S07]  /*0260*/  IADD3 R23, PT, PT, R15, -0x3, RZ ;  /* 0xfffffffd0f177810 */ /* 0x000fce0007ffe0ff */
[----:B------:R-:W1:Y:S01]  /*0270*/  LDC.64 R16, c[0x0][0x398] ;  /* 0x0000e600ff107b82 */ /* 0x000e620000000a00 */
[----:B0-----:R-:W-:-:S06]  /*0280*/  IMAD.WIDE.U32 R22, R23, 0x4, R20 ;  /* 0x0000000417167825 */ /* 0x001fcc00078e0014 */
[----:B------:R-:W2:Y:S01]  /*0290*/  LDG.E R22, desc[UR6][R22.64] ;  /* 0x0000000616167981 */ /* 0x000ea2000c1e1900 */
[----:B-1----:R-:W-:-:S06]  /*02a0*/  IMAD.WIDE.U32 R18, R13, 0x4, R16 ;  /* 0x000000040d127825 */ /* 0x002fcc00078e0010 */
[----:B------:R-:W2:Y:S01]  /*02b0*/  LDG.E R18, desc[UR6][R18.64] ;  /* 0x0000000612127981 */ /* 0x000ea2000c1e1900 */
[----:B------:R-:W-:Y:S01]  /*02c0*/  IADD3 R27, PT, PT, R15, -0x2, RZ ;  /* 0xfffffffe0f1b7810 */ /* 0x000fe20007ffe0ff */
[----:B------:R-:W-:-:S06]  /*02d0*/  IMAD.WIDE.U32 R28, R4, 0x4, R16 ;  /* 0x00000004041c7825 */ /* 0x000fcc00078e0010 */
[----:B------:R-:W3:Y:S01]  /*02e0*/  LDG.E R28, desc[UR6][R28.64] ;  /* 0x000000061c1c7981 */ /* 0x000ee2000c1e1900 */
[----:B--2---:R-:W-:Y:S01]  /*02f0*/  FFMA R25, R22, R18, R25 ;  /* 0x0000001216197223 */ /* 0x004fe20000000019 */
[----:B------:R-:W-:Y:S01]  /*0300*/  IMAD.WIDE.U32 R22, R27, 0x4, R20 ;  /* 0x000000041b167825 */ /* 0x000fe200078e0014 */
[----:B------:R-:W-:-:S05]  /*0310*/  IADD3 R27, PT, PT, R15, -0x1, RZ ;  /* 0xffffffff0f1b7810 */ /* 0x000fca0007ffe0ff */
[----:B------:R-:W-:Y:S01]  /*0320*/  IMAD.WIDE.U32 R26, R27, 0x4, R20 ;  /* 0x000000041b1a7825 */ /* 0x000fe200078e0014 */
[----:B------:R-:W3:Y:S04]  /*0330*/  LDG.E R22, desc[UR6][R22.64] ;  /* 0x0000000616167981 */ /* 0x000ee8000c1e1900 */
[----:B------:R0:W2:Y:S02]  /*0340*/  LDG.E R18, desc[UR6][R26.64] ;  /* 0x000000061a127981 */ /* 0x0000a4000c1e1900 */
[----:B0-----:R-:W-:-:S05]  /*0350*/  IMAD.WIDE.U32 R26, R8, 0x4, R16 ;  /* 0x00000004081a7825 */ /* 0x001fca00078e0010 */
[----:B------:R-:W2:Y:S01]  /*0360*/  LDG.E R19, desc[UR6][R26.64] ;  /* 0x000000061a137981 */ /* 0x000ea2000c1e1900 */
[----:B------:R-:W-:Y:S01]  /*0370*/  IADD3 R23, PT, PT, R15, 0x1, RZ ;  /* 0x000000010f177810 */ /* 0x000fe20007ffe0ff */
[----:B---3--:R-:W-:-:S04]  /*0380*/  FFMA R25, R22, R28, R25 ;  /* 0x0000001c16197223 */ /* 0x008fc80000000019 */
[----:B--2---:R-:W-:Y:S01]  /*0390*/  FFMA R25, R18, R19, R25 ;  /* 0x0000001312197223 */ /* 0x004fe20000000019 */
[----:B------:R-:W-:-:S05]  /*03a0*/  IMAD.WIDE.U32 R18, R15, 0x4, R20 ;  /* 0x000000040f127825 */ /* 0x000fca00078e0014 */
[----:B------:R0:W2:Y:S02]  /*03b0*/  LDG.E R28, desc[UR6][R18.64] ;  /* 0x00000006121c7981 */ /* 0x0000a4000c1e1900 */
[----:B0-----:R-:W-:-:S04]  /*03c0*/  IMAD.WIDE.U32 R18, R23, 0x4, R20 ;  /* 0x0000000417127825 */ /* 0x001fc800078e0014 */
[--C-:B------:R-:W-:Y:S02]  /*03d0*/  IMAD.WIDE.U32 R22, R10, 0x4, R16.reuse ;  /* 0x000000040a167825 */ /* 0x100fe400078e0010 */
[----:B------:R-:W3:Y:S04]  /*03e0*/  LDG.E R18, desc[UR6][R18.64] ;  /* 0x0000000612127981 */ /* 0x000ee8000c1e1900 */
[----:B------:R0:W2:Y:S02]  /*03f0*/  LDG.E R29, desc[UR6][R22.64] ;  /* 0x00000006161d7981 */ /* 0x0000a4000c1e1900 */
[----:B0-----:R-:W-:-:S05]  /*0400*/  IMAD.WIDE.U32 R22, R12, 0x4, R16 ;  /* 0x000000040c167825 */ /* 0x001fca00078e0010 */
[----:B------:R0:W3:Y:S01]  /*0410*/  LDG.E R26, desc[UR6][R22.64] ;  /* 0x00000006161a7981 */ /* 0x0000e2000c1e1900 */
[C---:B------:R-:W-:Y:S02]  /*0420*/  IADD3 R27, PT, PT, R15.reuse, 0x3, RZ ;  /* 0x000000030f1b7810 */ /* 0x040fe40007ffe0ff */
[C---:B0-----:R-:W-:Y:S01]  /*0430*/  IADD3 R23, PT, PT, R15.reuse, 0x4, RZ ;  /* 0x000000040f177810 */ /* 0x041fe20007ffe0ff */
[----:B--2---:R-:W-:Y:S01]  /*0440*/  FFMA R25, R28, R29, R25 ;  /* 0x0000001d1c197223 */ /* 0x004fe20000000019 */
[----:B------:R-:W-:-:S05]  /*0450*/  IADD3 R29, PT, PT, R15, 0x2, RZ ;  /* 0x000000020f1d7810 */ /* 0x000fca0007ffe0ff */
[----:B------:R-:W-:-:S06]  /*0460*/  IMAD.WIDE.U32 R28, R29, 0x4, R20 ;  /* 0x000000041d1c7825 */ /* 0x000fcc00078e0014 */
[----:B------:R-:W2:Y:S01]  /*0470*/  LDG.E R28, desc[UR6][R28.64] ;  /* 0x000000061c1c7981 */ /* 0x000ea2000c1e1900 */
[----:B---3--:R-:W-:Y:S01]  /*0480*/  FFMA R25, R18, R26, R25 ;  /* 0x0000001a12197223 */ /* 0x008fe20000000019 */
[----:B------:R-:W-:-:S04]  /*0490*/  IMAD.WIDE.U32 R18, R14, 0x4, R16 ;  /* 0x000000040e127825 */ /* 0x000fc800078e0010 */
[--C-:B------:R-:W-:Y:S02]  /*04a0*/  IMAD.WIDE.U32 R26, R27, 0x4, R20.reuse ;  /* 0x000000041b1a7825 */ /* 0x100fe400078e0014 */
[----:B------:R-:W2:Y:S02]  /*04b0*/  LDG.E R18, desc[UR6][R18.64] ;  /* 0x0000000612127981 */ /* 0x000ea4000c1e1900 */
[----:B------:R-:W-:Y:S02]  /*04c0*/  IMAD.WIDE.U32 R20, R23, 0x4, R20 ;  /* 0x0000000417147825 */ /* 0x000fe400078e0014 */
[----:B------:R-:W3:Y:S02]  /*04d0*/  LDG.E R26, desc[UR6][R26.64] ;  /* 0x000000061a1a7981 */ /* 0x000ee4000c1e1900 */
[--C-:B------:R-:W-:Y:S02]  /*04e0*/  IMAD.WIDE.U32 R22, R9, 0x4, R16.reuse ;  /* 0x0000000409167825 */ /* 0x100fe400078e0010 */
[----:B------:R-:W4:Y:S02]  /*04f0*/  LDG.E R20, desc[UR6][R20.64] ;  /* 0x0000000614147981 */ /* 0x000f24000c1e1900 */
[----:B------:R-:W-:-:S02]  /*0500*/  IMAD.WIDE.U32 R16, R11, 0x4, R16 ;  /* 0x000000040b107825 */ /* 0x000fc400078e0010 */
[----:B------:R-:W3:Y:S04]  /*0510*/  LDG.E R23, desc[UR6][R22.64] ;  /* 0x0000000616177981 */ /* 0x000ee8000c1e1900 */
        /* <DEDUP_REMOVED lines=12> */
[----:B--2---:R-:W-:-:S04]  /*05e0*/  FFMA R25, R28, R18, R25 ;  /* 0x000000121c197223 */ /* 0x004fc80000000019 */
[----:B---3--:R-:W-:-:S04]  /*05f0*/  FFMA R25, R26, R23, R25 ;  /* 0x000000171a197223 */ /* 0x008fc80000000019 */
[----:B----4-:R-:W-:Y:S01]  /*0600*/  FFMA R25, R20, R16, R25 ;  /* 0x0000001014197223 */ /* 0x010fe20000000019 */
[----:B------:R-:W-:Y:S06]  /*0610*/  @P1 BRA `(.L_x_7) ;  /* 0xfffffffc000c1947 */ /* 0x000fec000383ffff */
.L_x_6:
        /* <DEDUP_REMOVED lines=14> */
[CC--:B------:R-:W-:Y:S01]  /*0700*/  IADD3 R14, PT, PT, R6.reuse, R5.reuse, RZ ;  /* 0x00000005060e7210 */ /* 0x0c0fe20007ffe0ff */
[--C-:B-1----:R-:W-:Y:S01]  /*0710*/  IMAD.WIDE.U32 R22, R13, 0x4, R10.reuse ;  /* 0x000000040d167825 */ /* 0x102fe200078e000a */
[----:B------:R-:W2:Y:S03]  /*0720*/  LDG.E R18, desc[UR6][R18.64] ;  /* 0x0000000612127981 */ /* 0x000ea6000c1e1900 */
[----:B------:R-:W-:Y:S01]  /*0730*/  IMAD.WIDE.U32 R20, R21, 0x4, R10 ;  /* 0x0000000415147825 */ /* 0x000fe200078e000a */
[----:B------:R-:W2:Y:S03]  /*0740*/  LDG.E R4, desc[UR6][R22.64] ;  /* 0x0000000616047981 */ /* 0x000ea6000c1e1900 */
[----:B------:R-:W-:Y:S01]  /*0750*/  IMAD.WIDE.U32 R16, R6, 0x4, R8 ;  /* 0x0000000406107825 */ /* 0x000fe200078e0008 */
[----:B------:R-:W-:Y:S01]  /*0760*/  IADD3 R29, PT, PT, R14, R5, RZ ;  /* 0x000000050e1d7210 */ /* 0x000fe20007ffe0ff */
[----:B------:R-:W3:Y:S02]  /*0770*/  LDG.E R20, desc[UR6][R20.64] ;  /* 0x0000000614147981 */ /* 0x000ee4000c1e1900 */
[----:B------:R-:W-:-:S02]  /*0780*/  IMAD.WIDE.U32 R12, R15, 0x4, R10 ;  /* 0x000000040f0c7825 */ /* 0x000fc400078e000a */
[----:B------:R-:W3:Y:S02]  /*0790*/  LDG.E R17, desc[UR6][R16.64] ;  /* 0x0000000610117981 */ /* 0x000ee4000c1e1900 */
[----:B------:R-:W-:Y:S02]  /*07a0*/  IMAD.WIDE.U32 R14, R14, 0x4, R8 ;  /* 0x000000040e0e7825 */ /* 0x000fe400078e0008 */
[----:B------:R-:W4:Y:S02]  /*07b0*/  LDG.E R13, desc[UR6][R12.64] ;  /* 0x000000060c0d7981 */ /* 0x000f24000c1e1900 */
[----:B------:R-:W-:Y:S02]  /*07c0*/  IMAD.WIDE.U32 R10, R27, 0x4, R10 ;  /* 0x000000041b0a7825 */ /* 0x000fe400078e000a */
[----:B------:R-:W4:Y:S02]  /*07d0*/  LDG.E R14, desc[UR6][R14.64] ;  /* 0x000000060e0e7981 */ /* 0x000f24000c1e1900 */
[----:B------:R-:W-:-:S02]  /*07e0*/  IMAD.WIDE.U32 R8, R29, 0x4, R8 ;  /* 0x000000041d087825 */ /* 0x000fc400078e0008 */
[----:B------:R-:W5:Y:S04]  /*07f0*/  LDG.E R11, desc[UR6][R10.64] ;  /* 0x000000060a0b7981 */ /* 0x000f68000c1e1900 */
[----:B------:R-:W5:Y:S01]  /*0800*/  LDG.E R8, desc[UR6][R8.64] ;  /* 0x0000000608087981 */ /* 0x000f62000c1e1900 */
[----:B------:R-:W-:Y:S01]  /*0810*/  IADD3 R7, PT, PT, R7, 0x4, RZ ;  /* 0x0000000407077810 */ /* 0x000fe20007ffe0ff */
[----:B--2---:R-:W-:-:S04]  /*0820*/  FFMA R25, R4, R18, R25 ;  /* 0x0000001204197223 */ /* 0x004fc80000000019 */
[----:B---3--:R-:W-:-:S04]  /*0830*/  FFMA R20, R20, R17, R25 ;  /* 0x0000001114147223 */ /* 0x008fc80000000019 */
[----:B----4-:R-:W-:-:S04]  /*0840*/  FFMA R20, R13, R14, R20 ;  /* 0x0000000e0d147223 */ /* 0x010fc80000000014 */
[----:B-----5:R-:W-:-:S07]  /*0850*/  FFMA R25, R11, R8, R20 ;  /* 0x000000080b197223 */ /* 0x020fce0000000014 */
.L_x_8:
        /* <DEDUP_REMOVED lines=8> */
[C---:B------:R-:W-:Y:S01]  /*08e0*/  @P0 IMAD R14, R7.reuse, R5, R2 ;  /* 0x00000005070e0224 */ /* 0x040fe200078e0202 */
[----:B------:R-:W-:-:S02]  /*08f0*/  @P0 IADD3 R7, PT, PT, R7, 0x2, RZ ;  /* 0x0000000207070810 */ /* 0x000fc40007ffe0ff */
[C---:B------:R-:W-:Y:S02]  /*0900*/  @P0 IADD3 R21, PT, PT, R15.reuse, 0x1, RZ ;  /* 0x000000010f150810 */ /* 0x040fe40007ffe0ff */
[----:B------:R-:W-:Y:S02]  /*0910*/  @P0 IADD3 R23, PT, PT, R14, R5, RZ ;  /* 0x000000050e170210 */ /* 0x000fe40007ffe0ff */
[----:B------:R-:W3:Y:S01]  /*0920*/  LDC.64 R12, c[0x0][0x398] ;  /* 0x0000e600ff0c7b82 */ /* 0x000ee20000000a00 */
[----:B0-----:R-:W-:-:S04]  /*0930*/  @P0 IMAD.WIDE.U32 R18, R15, 0x4, R16 ;  /* 0x000000040f120825 */ /* 0x001fc800078e0010 */
[----:B------:R-:W-:Y:S01]  /*0940*/  @!P1 IMAD R3, R0, R3, R7 ;  /* 0x0000000300039224 */ /* 0x000fe200078e0207 */
[----:B------:R-:W4:Y:S01]  /*0950*/  @P0 LDG.E R4, desc[UR6][R18.64] ;  /* 0x0000000612040981 */ /* 0x000f22000c1e1900 */
[----:B------:R-:W-:-:S04]  /*0960*/  @P0 IMAD.WIDE.U32 R16, R21, 0x4, R16 ;  /* 0x0000000415100825 */ /* 0x000fc800078e0010 */
[--C-:B-1----:R-:W-:Y:S02]  /*0970*/  @P0 IMAD.WIDE.U32 R14, R14, 0x4, R8.reuse ;  /* 0x000000040e0e0825 */ /* 0x102fe400078e0008 */
[----:B------:R-:W5:Y:S02]  /*0980*/  @P0 LDG.E R17, desc[UR6][R16.64] ;  /* 0x0000000610110981 */ /* 0x000f64000c1e1900 */
[----:B------:R-:W-:Y:S02]  /*0990*/  @P0 IMAD.WIDE.U32 R8, R23, 0x4, R8 ;  /* 0x0000000417080825 */ /* 0x000fe400078e0008 */
[----:B------:R-:W4:Y:S02]  /*09a0*/  @P0 LDG.E R14, desc[UR6][R14.64] ;  /* 0x000000060e0e0981 */ /* 0x000f24000c1e1900 */
[----:B------:R-:W-:Y:S02]  /*09b0*/  @!P1 IMAD R7, R7, R5, R2 ;  /* 0x0000000507079224 */ /* 0x000fe400078e0202 */
[----:B--2---:R-:W-:Y:S01]  /*09c0*/  @!P1 IMAD.WIDE.U32 R10, R3, 0x4, R10 ;  /* 0x00000004030a9825 */ /* 0x004fe200078e000a */
[----:B------:R-:W5:Y:S03]  /*09d0*/  @P0 LDG.E R8, desc[UR6][R8.64] ;  /* 0x0000000608080981 */ /* 0x000f66000c1e1900 */
[----:B---3--:R-:W-:-:S02]  /*09e0*/  @!P1 IMAD.WIDE.U32 R12, R7, 0x4, R12 ;  /* 0x00000004070c9825 */ /* 0x008fc400078e000c */
[----:B------:R-:W2:Y:S04]  /*09f0*/  @!P1 LDG.E R10, desc[UR6][R10.64] ;  /* 0x000000060a0a9981 */ /* 0x000ea8000c1e1900 */
[----:B------:R-:W2:Y:S01]  /*0a00*/  @!P1 LDG.E R12, desc[UR6][R12.64] ;  /* 0x000000060c0c9981 */ /* 0x000ea2000c1e1900 */
[----:B----4-:R-:W-:-:S04]  /*0a10*/  @P0 FFMA R4, R4, R14, R25 ;  /* 0x0000000e04040223 */ /* 0x010fc80000000019 */
[----:B-----5:R-:W-:-:S04]  /*0a20*/  @P0 FFMA R25, R17, R8, R4 ;  /* 0x0000000811190223 */ /* 0x020fc80000000004 */
[----:B--2---:R-:W-:-:S07]  /*0a30*/  @!P1 FFMA R25, R10, R12, R25 ;  /* 0x0000000c0a199223 */ /* 0x004fce0000000019 */
.L_x_5:
        /* <DEDUP_REMOVED lines=10> */
.L_x_9:
        /* <DEDUP_REMOVED lines=10> */
.L_x_11:


//--------------------- .nv.shared.reserved.0     --------------------------
	.section	.nv.shared.reserved.0,"aw",@nobits
	.weak		__nv_reservedSMEM_offset_0_alias
	.size		__nv_reservedSMEM_offset_0_alias, 0, 64
	.other		__nv_reservedSMEM_offset_0_alias,@"STO_CUDA_RESERVED_SHARED STV_DEFAULT"
__nv_reservedSMEM_offset_0_alias:
	.zero		0
	.zero		64


//--------------------- .nv.constant0._Z24sgemm_naive_column_majoriiifPKfS0_fPf --------------------------
	.section	.nv.constant0._Z24sgemm_naive_column_majoriiifPKfS0_fPf,"a",@progbits
	.sectionflags	@""
	.align	4
.nv.constant0._Z24sgemm_naive_column_majoriiifPKfS0_fPf:
	.zero		944


//--------------------- .nv.constant0._Z21sgemm_naive_row_majoriiifPKfS0_fPf --------------------------
	.section	.nv.constant0._Z21sgemm_naive_row_majoriiifPKfS0_fPf,"a",@progbits
	.sectionflags	@""
	.align	4
.nv.constant0._Z21sgemm_naive_row_majoriiifPKfS0_fPf:
	.zero		944


//--------------------- SYMBOLS --------------------------

	.type		.nv.reservedSmem.offset0,@object
	.size		.nv.reservedSmem.offset0,0x4
